//
// Generated by NVIDIA NVVM Compiler
//
// Compiler Build ID: CL-36424714
// Cuda compilation tools, release 13.0, V13.0.88
// Based on NVVM 20.0.0
//

.version 9.0
.target sm_100
.address_size 64

	// .globl	_Z24t_v_alter_classificationPdS_PiS_PKiPKdS2_S4_
// _ZZ24t_v_alter_classificationPdS_PiS_PKiPKdS2_S4_E6T_size has been demoted
// _ZZ24t_v_alter_classificationPdS_PiS_PKiPKdS2_S4_E7desired has been demoted
// _ZZ24t_v_alter_classificationPdS_PiS_PKiPKdS2_S4_E9threshold has been demoted
// _ZZ24t_v_alter_classificationPdS_PiS_PKiPKdS2_S4_E12subthreshold has been demoted
// _ZZ24t_v_alter_classificationPdS_PiS_PKiPKdS2_S4_E6decay1 has been demoted
// _ZZ24t_v_alter_classificationPdS_PiS_PKiPKdS2_S4_E6decay2 has been demoted
// _ZZ24t_v_alter_classificationPdS_PiS_PKiPKdS2_S4_E8V_prepre has been demoted
// _ZZ24t_v_alter_classificationPdS_PiS_PKiPKdS2_S4_E5V_pre has been demoted
// _ZZ24t_v_alter_classificationPdS_PiS_PKiPKdS2_S4_E5V_cur has been demoted
// _ZZ24t_v_alter_classificationPdS_PiS_PKiPKdS2_S4_E6up_min has been demoted
// _ZZ24t_v_alter_classificationPdS_PiS_PKiPKdS2_S4_E8down_max has been demoted
// _ZZ24t_v_alter_classificationPdS_PiS_PKiPKdS2_S4_E7nSpikes has been demoted

.visible .entry _Z24t_v_alter_classificationPdS_PiS_PKiPKdS2_S4_(
	.param .u64 .ptr .align 1 _Z24t_v_alter_classificationPdS_PiS_PKiPKdS2_S4__param_0,
	.param .u64 .ptr .align 1 _Z24t_v_alter_classificationPdS_PiS_PKiPKdS2_S4__param_1,
	.param .u64 .ptr .align 1 _Z24t_v_alter_classificationPdS_PiS_PKiPKdS2_S4__param_2,
	.param .u64 .ptr .align 1 _Z24t_v_alter_classificationPdS_PiS_PKiPKdS2_S4__param_3,
	.param .u64 .ptr .align 1 _Z24t_v_alter_classificationPdS_PiS_PKiPKdS2_S4__param_4,
	.param .u64 .ptr .align 1 _Z24t_v_alter_classificationPdS_PiS_PKiPKdS2_S4__param_5,
	.param .u64 .ptr .align 1 _Z24t_v_alter_classificationPdS_PiS_PKiPKdS2_S4__param_6,
	.param .u64 .ptr .align 1 _Z24t_v_alter_classificationPdS_PiS_PKiPKdS2_S4__param_7
)
{
	.reg .pred 	%p<60>;
	.reg .b32 	%r<114>;
	.reg .b64 	%rd<73>;
	.reg .b64 	%fd<232>;
	// demoted variable
	.shared .align 4 .u32 _ZZ24t_v_alter_classificationPdS_PiS_PKiPKdS2_S4_E6T_size;
	// demoted variable
	.shared .align 4 .u32 _ZZ24t_v_alter_classificationPdS_PiS_PKiPKdS2_S4_E7desired;
	// demoted variable
	.shared .align 8 .f64 _ZZ24t_v_alter_classificationPdS_PiS_PKiPKdS2_S4_E9threshold;
	// demoted variable
	.shared .align 8 .f64 _ZZ24t_v_alter_classificationPdS_PiS_PKiPKdS2_S4_E12subthreshold;
	// demoted variable
	.shared .align 8 .f64 _ZZ24t_v_alter_classificationPdS_PiS_PKiPKdS2_S4_E6decay1;
	// demoted variable
	.shared .align 8 .f64 _ZZ24t_v_alter_classificationPdS_PiS_PKiPKdS2_S4_E6decay2;
	// demoted variable
	.shared .align 8 .b8 _ZZ24t_v_alter_classificationPdS_PiS_PKiPKdS2_S4_E8V_prepre[2048];
	// demoted variable
	.shared .align 8 .b8 _ZZ24t_v_alter_classificationPdS_PiS_PKiPKdS2_S4_E5V_pre[2048];
	// demoted variable
	.shared .align 8 .b8 _ZZ24t_v_alter_classificationPdS_PiS_PKiPKdS2_S4_E5V_cur[2048];
	// demoted variable
	.shared .align 8 .b8 _ZZ24t_v_alter_classificationPdS_PiS_PKiPKdS2_S4_E6up_min[2048];
	// demoted variable
	.shared .align 8 .b8 _ZZ24t_v_alter_classificationPdS_PiS_PKiPKdS2_S4_E8down_max[2048];
	// demoted variable
	.shared .align 8 .b8 _ZZ24t_v_alter_classificationPdS_PiS_PKiPKdS2_S4_E7nSpikes[2048];
	ld.param.u64 	%rd13, [_Z24t_v_alter_classificationPdS_PiS_PKiPKdS2_S4__param_2];
	ld.param.u64 	%rd14, [_Z24t_v_alter_classificationPdS_PiS_PKiPKdS2_S4__param_6];
	ld.param.u64 	%rd12, [_Z24t_v_alter_classificationPdS_PiS_PKiPKdS2_S4__param_7];
	cvta.to.global.u64 	%rd1, %rd13;
	cvta.to.global.u64 	%rd2, %rd14;
	mov.u32 	%r1, %tid.x;
	setp.gt.u32 	%p6, %r1, 255;
	@%p6 bra 	$L__BB0_46;
	mov.u32 	%r57, %ctaid.x;
	mov.u32 	%r58, %ntid.x;
	mad.lo.s32 	%r2, %r57, %r58, %r1;
	ld.global.u32 	%r59, [%rd2+4];
	setp.ge.s32 	%p7, %r2, %r59;
	@%p7 bra 	$L__BB0_46;
	cvta.to.global.u64 	%rd15, %rd12;
	ld.global.u32 	%r3, [%rd2];
	st.shared.u32 	[_ZZ24t_v_alter_classificationPdS_PiS_PKiPKdS2_S4_E6T_size], %r3;
	ld.global.u32 	%r4, [%rd2+8];
	st.shared.u32 	[_ZZ24t_v_alter_classificationPdS_PiS_PKiPKdS2_S4_E7desired], %r4;
	ld.global.f64 	%fd1, [%rd15];
	st.shared.f64 	[_ZZ24t_v_alter_classificationPdS_PiS_PKiPKdS2_S4_E9threshold], %fd1;
	ld.global.f64 	%fd108, [%rd15+8];
	sub.f64 	%fd2, %fd1, %fd108;
	st.shared.f64 	[_ZZ24t_v_alter_classificationPdS_PiS_PKiPKdS2_S4_E12subthreshold], %fd2;
	ld.global.f64 	%fd3, [%rd15+16];
	st.shared.f64 	[_ZZ24t_v_alter_classificationPdS_PiS_PKiPKdS2_S4_E6decay1], %fd3;
	ld.global.f64 	%fd4, [%rd15+24];
	st.shared.f64 	[_ZZ24t_v_alter_classificationPdS_PiS_PKiPKdS2_S4_E6decay2], %fd4;
	mul.lo.s32 	%r107, %r3, %r2;
	add.s32 	%r6, %r107, %r3;
	shl.b32 	%r60, %r1, 3;
	mov.u32 	%r61, _ZZ24t_v_alter_classificationPdS_PiS_PKiPKdS2_S4_E6up_min;
	add.s32 	%r7, %r61, %r60;
	mov.b64 	%rd16, 9218868437227405311;
	st.shared.u64 	[%r7], %rd16;
	mov.u32 	%r62, _ZZ24t_v_alter_classificationPdS_PiS_PKiPKdS2_S4_E8down_max;
	add.s32 	%r8, %r62, %r60;
	mov.b64 	%rd17, 0;
	st.shared.u64 	[%r8], %rd17;
	mov.u32 	%r63, _ZZ24t_v_alter_classificationPdS_PiS_PKiPKdS2_S4_E7nSpikes;
	add.s32 	%r9, %r63, %r60;
	st.shared.u64 	[%r9], %rd17;
	add.s32 	%r98, %r6, -1;
	mov.u32 	%r64, _ZZ24t_v_alter_classificationPdS_PiS_PKiPKdS2_S4_E8V_prepre;
	add.s32 	%r11, %r64, %r60;
	st.shared.u64 	[%r11], %rd17;
	mov.u32 	%r65, _ZZ24t_v_alter_classificationPdS_PiS_PKiPKdS2_S4_E5V_pre;
	add.s32 	%r12, %r65, %r60;
	st.shared.u64 	[%r12], %rd17;
	setp.lt.s32 	%p8, %r3, 1;
	mov.f64 	%fd223, 0d0000000000000000;
	mov.f64 	%fd204, %fd223;
	mov.u32 	%r109, %r98;
	@%p8 bra 	$L__BB0_39;
	add.s32 	%r67, %r107, 1;
	max.s32 	%r68, %r6, %r67;
	sub.s32 	%r13, %r68, %r107;
	and.b32  	%r14, %r13, 3;
	sub.s32 	%r69, %r107, %r68;
	setp.gt.u32 	%p10, %r69, -4;
	mov.pred 	%p58, -1;
	mov.f64 	%fd203, 0d7FEFFFFFFFFFFFFF;
	mov.f64 	%fd223, 0d0000000000000000;
	mov.f64 	%fd229, %fd223;
	mov.f64 	%fd228, %fd223;
	mov.u32 	%r97, %r98;
	mov.f64 	%fd212, %fd223;
	mov.f64 	%fd213, %fd223;
	mov.f64 	%fd214, %fd223;
	@%p10 bra 	$L__BB0_30;
	add.s32 	%r88, %r107, 2;
	and.b32  	%r70, %r13, -4;
	neg.s32 	%r87, %r70;
	mov.pred 	%p58, -1;
	mov.f64 	%fd203, 0d7FEFFFFFFFFFFFFF;
	mov.f64 	%fd223, 0d0000000000000000;
	mov.f64 	%fd204, %fd223;
	mov.u32 	%r97, %r98;
$L__BB0_5:
	ld.param.u64 	%rd71, [_Z24t_v_alter_classificationPdS_PiS_PKiPKdS2_S4__param_5];
	ld.param.u64 	%rd67, [_Z24t_v_alter_classificationPdS_PiS_PKiPKdS2_S4__param_1];
	add.s32 	%r21, %r88, -2;
	mul.f64 	%fd114, %fd214, %fd3;
	mul.f64 	%fd115, %fd213, %fd4;
	cvta.to.global.u64 	%rd18, %rd71;
	mul.wide.s32 	%rd19, %r21, 8;
	add.s64 	%rd3, %rd18, %rd19;
	ld.global.f64 	%fd116, [%rd3];
	setp.neu.f64 	%p12, %fd116, 0d0000000000000000;
	add.f64 	%fd117, %fd114, %fd116;
	add.f64 	%fd118, %fd115, %fd116;
	selp.f64 	%fd19, %fd117, %fd114, %p12;
	selp.f64 	%fd20, %fd118, %fd115, %p12;
	mul.f64 	%fd119, %fd212, %fd3;
	add.f64 	%fd120, %fd119, %fd1;
	selp.f64 	%fd21, %fd119, %fd120, %p58;
	sub.f64 	%fd121, %fd19, %fd20;
	sub.f64 	%fd22, %fd121, %fd21;
	cvta.to.global.u64 	%rd20, %rd67;
	add.s64 	%rd4, %rd20, %rd19;
	st.global.f64 	[%rd4], %fd22;
	setp.leu.f64 	%p13, %fd22, %fd1;
	@%p13 bra 	$L__BB0_8;
	ld.param.u64 	%rd62, [_Z24t_v_alter_classificationPdS_PiS_PKiPKdS2_S4__param_0];
	cvta.to.global.u64 	%rd21, %rd62;
	mul.wide.s32 	%rd22, %r21, 8;
	add.s64 	%rd23, %rd21, %rd22;
	mov.b64 	%rd24, 4607182418800017408;
	st.global.u64 	[%rd23], %rd24;
	add.f64 	%fd204, %fd204, 0d3FF0000000000000;
	st.shared.f64 	[%r9], %fd204;
	setp.geu.f64 	%p14, %fd228, %fd203;
	@%p14 bra 	$L__BB0_10;
	st.shared.f64 	[%r7], %fd228;
	add.s32 	%r97, %r88, -3;
	mov.f64 	%fd203, %fd228;
	bra.uni 	$L__BB0_10;
$L__BB0_8:
	setp.geu.f64 	%p15, %fd229, %fd228;
	setp.leu.f64 	%p16, %fd228, %fd22;
	setp.leu.f64 	%p17, %fd228, %fd223;
	or.pred  	%p18, %p16, %p17;
	or.pred  	%p19, %p18, %p15;
	@%p19 bra 	$L__BB0_10;
	st.shared.f64 	[%r8], %fd228;
	add.s32 	%r98, %r88, -3;
	mov.f64 	%fd223, %fd228;
$L__BB0_10:
	mul.f64 	%fd122, %fd19, %fd3;
	mul.f64 	%fd123, %fd20, %fd4;
	ld.global.f64 	%fd124, [%rd3+8];
	setp.neu.f64 	%p21, %fd124, 0d0000000000000000;
	add.f64 	%fd125, %fd122, %fd124;
	add.f64 	%fd126, %fd123, %fd124;
	selp.f64 	%fd33, %fd125, %fd122, %p21;
	selp.f64 	%fd34, %fd126, %fd123, %p21;
	mul.f64 	%fd127, %fd21, %fd3;
	add.f64 	%fd128, %fd127, %fd1;
	selp.f64 	%fd35, %fd127, %fd128, %p13;
	sub.f64 	%fd129, %fd33, %fd34;
	sub.f64 	%fd36, %fd129, %fd35;
	st.global.f64 	[%rd4+8], %fd36;
	setp.leu.f64 	%p22, %fd36, %fd1;
	@%p22 bra 	$L__BB0_13;
	ld.param.u64 	%rd63, [_Z24t_v_alter_classificationPdS_PiS_PKiPKdS2_S4__param_0];
	cvta.to.global.u64 	%rd25, %rd63;
	mul.wide.s32 	%rd26, %r21, 8;
	add.s64 	%rd27, %rd25, %rd26;
	mov.b64 	%rd28, 4607182418800017408;
	st.global.u64 	[%rd27+8], %rd28;
	add.f64 	%fd204, %fd204, 0d3FF0000000000000;
	st.shared.f64 	[%r9], %fd204;
	setp.geu.f64 	%p23, %fd22, %fd203;
	@%p23 bra 	$L__BB0_16;
	st.shared.f64 	[%r7], %fd22;
	mov.f64 	%fd203, %fd22;
	mov.u32 	%r97, %r21;
	bra.uni 	$L__BB0_16;
$L__BB0_13:
	setp.geu.f64 	%p24, %fd228, %fd22;
	setp.leu.f64 	%p25, %fd22, %fd36;
	or.pred  	%p26, %p24, %p25;
	@%p26 bra 	$L__BB0_16;
	setp.leu.f64 	%p27, %fd22, %fd223;
	@%p27 bra 	$L__BB0_16;
	st.shared.f64 	[%r8], %fd22;
	mov.f64 	%fd223, %fd22;
	mov.u32 	%r98, %r21;
$L__BB0_16:
	mul.f64 	%fd130, %fd33, %fd3;
	mul.f64 	%fd131, %fd34, %fd4;
	ld.global.f64 	%fd132, [%rd3+16];
	setp.neu.f64 	%p29, %fd132, 0d0000000000000000;
	add.f64 	%fd133, %fd130, %fd132;
	add.f64 	%fd134, %fd131, %fd132;
	selp.f64 	%fd47, %fd133, %fd130, %p29;
	selp.f64 	%fd48, %fd134, %fd131, %p29;
	mul.f64 	%fd135, %fd35, %fd3;
	add.f64 	%fd136, %fd135, %fd1;
	selp.f64 	%fd49, %fd135, %fd136, %p22;
	sub.f64 	%fd137, %fd47, %fd48;
	sub.f64 	%fd229, %fd137, %fd49;
	st.global.f64 	[%rd4+16], %fd229;
	setp.leu.f64 	%p30, %fd229, %fd1;
	@%p30 bra 	$L__BB0_19;
	ld.param.u64 	%rd64, [_Z24t_v_alter_classificationPdS_PiS_PKiPKdS2_S4__param_0];
	cvta.to.global.u64 	%rd29, %rd64;
	add.s32 	%r71, %r88, -2;
	mul.wide.s32 	%rd30, %r71, 8;
	add.s64 	%rd31, %rd29, %rd30;
	mov.b64 	%rd32, 4607182418800017408;
	st.global.u64 	[%rd31+16], %rd32;
	add.f64 	%fd204, %fd204, 0d3FF0000000000000;
	st.shared.f64 	[%r9], %fd204;
	setp.geu.f64 	%p31, %fd36, %fd203;
	@%p31 bra 	$L__BB0_22;
	add.s32 	%r97, %r88, -1;
	st.shared.f64 	[%r7], %fd36;
	mov.f64 	%fd203, %fd36;
	bra.uni 	$L__BB0_22;
$L__BB0_19:
	setp.geu.f64 	%p32, %fd22, %fd36;
	setp.leu.f64 	%p33, %fd36, %fd229;
	or.pred  	%p34, %p32, %p33;
	@%p34 bra 	$L__BB0_22;
	setp.leu.f64 	%p35, %fd36, %fd223;
	@%p35 bra 	$L__BB0_22;
	add.s32 	%r98, %r88, -1;
	st.shared.f64 	[%r8], %fd36;
	mov.f64 	%fd223, %fd36;
$L__BB0_22:
	mul.f64 	%fd138, %fd47, %fd3;
	mul.f64 	%fd139, %fd48, %fd4;
	ld.global.f64 	%fd140, [%rd3+24];
	setp.neu.f64 	%p37, %fd140, 0d0000000000000000;
	add.f64 	%fd141, %fd138, %fd140;
	add.f64 	%fd142, %fd139, %fd140;
	selp.f64 	%fd214, %fd141, %fd138, %p37;
	selp.f64 	%fd213, %fd142, %fd139, %p37;
	mul.f64 	%fd143, %fd49, %fd3;
	add.f64 	%fd144, %fd143, %fd1;
	selp.f64 	%fd212, %fd143, %fd144, %p30;
	sub.f64 	%fd145, %fd214, %fd213;
	sub.f64 	%fd228, %fd145, %fd212;
	st.global.f64 	[%rd4+24], %fd228;
	setp.leu.f64 	%p58, %fd228, %fd1;
	@%p58 bra 	$L__BB0_25;
	ld.param.u64 	%rd65, [_Z24t_v_alter_classificationPdS_PiS_PKiPKdS2_S4__param_0];
	cvta.to.global.u64 	%rd33, %rd65;
	add.s32 	%r72, %r88, -2;
	mul.wide.s32 	%rd34, %r72, 8;
	add.s64 	%rd35, %rd33, %rd34;
	mov.b64 	%rd36, 4607182418800017408;
	st.global.u64 	[%rd35+24], %rd36;
	add.f64 	%fd204, %fd204, 0d3FF0000000000000;
	st.shared.f64 	[%r9], %fd204;
	setp.geu.f64 	%p38, %fd229, %fd203;
	@%p38 bra 	$L__BB0_28;
	st.shared.f64 	[%r7], %fd229;
	mov.f64 	%fd203, %fd229;
	mov.u32 	%r97, %r88;
	bra.uni 	$L__BB0_28;
$L__BB0_25:
	setp.geu.f64 	%p39, %fd36, %fd229;
	setp.leu.f64 	%p40, %fd229, %fd228;
	or.pred  	%p41, %p39, %p40;
	@%p41 bra 	$L__BB0_28;
	setp.leu.f64 	%p42, %fd229, %fd223;
	@%p42 bra 	$L__BB0_28;
	st.shared.f64 	[%r8], %fd229;
	mov.f64 	%fd223, %fd229;
	mov.u32 	%r98, %r88;
$L__BB0_28:
	add.s32 	%r88, %r88, 4;
	add.s32 	%r87, %r87, 4;
	setp.ne.s32 	%p43, %r87, 0;
	@%p43 bra 	$L__BB0_5;
	add.s32 	%r107, %r88, -2;
	mov.u32 	%r109, %r98;
$L__BB0_30:
	setp.eq.s32 	%p44, %r14, 0;
	@%p44 bra 	$L__BB0_38;
	neg.s32 	%r104, %r14;
	mov.u32 	%r109, %r98;
$L__BB0_32:
	.pragma "nounroll";
	mov.f64 	%fd88, %fd229;
	mov.f64 	%fd229, %fd228;
	ld.param.u64 	%rd72, [_Z24t_v_alter_classificationPdS_PiS_PKiPKdS2_S4__param_5];
	ld.param.u64 	%rd68, [_Z24t_v_alter_classificationPdS_PiS_PKiPKdS2_S4__param_1];
	mul.wide.s32 	%rd5, %r107, 8;
	cvta.to.global.u64 	%rd37, %rd68;
	add.s64 	%rd38, %rd37, %rd5;
	cvta.to.global.u64 	%rd39, %rd72;
	add.s64 	%rd40, %rd39, %rd5;
	mul.f64 	%fd146, %fd214, %fd3;
	mul.f64 	%fd147, %fd213, %fd4;
	ld.global.f64 	%fd148, [%rd40];
	setp.neu.f64 	%p45, %fd148, 0d0000000000000000;
	add.f64 	%fd149, %fd146, %fd148;
	add.f64 	%fd150, %fd147, %fd148;
	selp.f64 	%fd214, %fd149, %fd146, %p45;
	selp.f64 	%fd213, %fd150, %fd147, %p45;
	mul.f64 	%fd151, %fd212, %fd3;
	add.f64 	%fd152, %fd151, %fd1;
	selp.f64 	%fd212, %fd151, %fd152, %p58;
	sub.f64 	%fd153, %fd214, %fd213;
	sub.f64 	%fd228, %fd153, %fd212;
	st.global.f64 	[%rd38], %fd228;
	setp.leu.f64 	%p58, %fd228, %fd1;
	@%p58 bra 	$L__BB0_35;
	ld.param.u64 	%rd66, [_Z24t_v_alter_classificationPdS_PiS_PKiPKdS2_S4__param_0];
	cvta.to.global.u64 	%rd41, %rd66;
	add.s64 	%rd42, %rd41, %rd5;
	mov.b64 	%rd43, 4607182418800017408;
	st.global.u64 	[%rd42], %rd43;
	add.f64 	%fd204, %fd204, 0d3FF0000000000000;
	st.shared.f64 	[%r9], %fd204;
	setp.geu.f64 	%p46, %fd229, %fd203;
	@%p46 bra 	$L__BB0_37;
	st.shared.f64 	[%r7], %fd229;
	add.s32 	%r97, %r107, -1;
	mov.f64 	%fd203, %fd229;
	bra.uni 	$L__BB0_37;
$L__BB0_35:
	setp.geu.f64 	%p47, %fd88, %fd229;
	setp.leu.f64 	%p48, %fd229, %fd228;
	setp.leu.f64 	%p49, %fd229, %fd223;
	or.pred  	%p50, %p48, %p49;
	or.pred  	%p51, %p50, %p47;
	@%p51 bra 	$L__BB0_37;
	st.shared.f64 	[%r8], %fd229;
	add.s32 	%r109, %r107, -1;
	mov.f64 	%fd223, %fd229;
$L__BB0_37:
	add.s32 	%r107, %r107, 1;
	add.s32 	%r104, %r104, 1;
	setp.ne.s32 	%p52, %r104, 0;
	@%p52 bra 	$L__BB0_32;
$L__BB0_38:
	mov.u32 	%r73, %tid.x;
	shl.b32 	%r74, %r73, 3;
	mov.u32 	%r75, _ZZ24t_v_alter_classificationPdS_PiS_PKiPKdS2_S4_E5V_cur;
	add.s32 	%r76, %r75, %r74;
	st.shared.f64 	[%r76], %fd228;
	st.shared.f64 	[%r12], %fd228;
	st.shared.f64 	[%r11], %fd229;
	mov.u32 	%r98, %r97;
$L__BB0_39:
	ld.param.u64 	%rd70, [_Z24t_v_alter_classificationPdS_PiS_PKiPKdS2_S4__param_4];
	ld.param.u64 	%rd69, [_Z24t_v_alter_classificationPdS_PiS_PKiPKdS2_S4__param_3];
	cvta.to.global.u64 	%rd6, %rd69;
	cvta.to.global.u64 	%rd44, %rd70;
	mul.wide.s32 	%rd45, %r2, 4;
	add.s64 	%rd46, %rd44, %rd45;
	ld.global.u32 	%r77, [%rd46];
	setp.ne.s32 	%p53, %r77, 1;
	@%p53 bra 	$L__BB0_42;
	cvt.rn.f64.s32 	%fd154, %r4;
	setp.geu.f64 	%p56, %fd204, %fd154;
	@%p56 bra 	$L__BB0_46;
	mul.wide.s32 	%rd57, %r2, 8;
	add.s64 	%rd58, %rd6, %rd57;
	mov.b64 	%rd59, 4607182418800017408;
	st.global.u64 	[%rd58], %rd59;
	sub.s32 	%r84, %r109, %r6;
	add.s32 	%r85, %r84, %r3;
	add.s32 	%r86, %r85, 1;
	add.s64 	%rd61, %rd1, %rd45;
	st.global.u32 	[%rd61], %r86;
	bra.uni 	$L__BB0_46;
$L__BB0_42:
	setp.leu.f64 	%p54, %fd204, 0d0000000000000000;
	@%p54 bra 	$L__BB0_44;
	mul.wide.s32 	%rd52, %r2, 8;
	add.s64 	%rd53, %rd6, %rd52;
	mov.b64 	%rd54, -4616189618054758400;
	st.global.u64 	[%rd53], %rd54;
	sub.s32 	%r81, %r98, %r6;
	add.s32 	%r82, %r81, %r3;
	add.s32 	%r83, %r82, 1;
	add.s64 	%rd56, %rd1, %rd45;
	st.global.u32 	[%rd56], %r83;
	bra.uni 	$L__BB0_46;
$L__BB0_44:
	setp.leu.f64 	%p55, %fd223, %fd2;
	@%p55 bra 	$L__BB0_46;
	mul.wide.s32 	%rd47, %r2, 8;
	add.s64 	%rd48, %rd6, %rd47;
	mov.b64 	%rd49, -4616189618054758400;
	st.global.u64 	[%rd48], %rd49;
	sub.s32 	%r78, %r109, %r6;
	add.s32 	%r79, %r78, %r3;
	add.s32 	%r80, %r79, 1;
	add.s64 	%rd51, %rd1, %rd45;
	st.global.u32 	[%rd51], %r80;
$L__BB0_46:
	ret;

}


// ===== COMPILED SASS (sm_100) =====

	.target	sm_100

	.elftype	@"ET_EXEC"


//--------------------- .note.nv.tkinfo           --------------------------
	.section	.note.nv.tkinfo,"",@"SHT_NOTE"
	.sectionflags	@"SHF_NOTE_NV_TKINFO"
	.tkinfo
        /*0018*/ 	.word	0x00000002
        /*0030*/ 	.string	""
        /*0030*/ 	.string	"ptxas"
        /*0030*/ 	.string	"Cuda compilation tools, release 13.0, V13.0.88"
        /*0030*/ 	.string	"Build cuda_13.0.r13.0/compiler.36424714_0"
        /*0030*/ 	.string	"-arch sm_100 -m 64 "



//--------------------- .note.nv.cuinfo           --------------------------
	.section	.note.nv.cuinfo,"",@"SHT_NOTE"
	.sectionflags	@"SHF_NOTE_NV_CUINFO"
        /*0018*/ 	.short	0x0002
        /*001a*/ 	.short	0x0064
        /*001c*/ 	.short	0x0082
	.zero		2


//--------------------- .nv.info                  --------------------------
	.section	.nv.info,"",@"SHT_CUDA_INFO"
	.align	4


	//----- nvinfo : EIATTR_REGCOUNT
	.align		4
        /*0000*/ 	.byte	0x04, 0x2f
        /*0002*/ 	.short	(.L_1 - .L_0)
	.align		4
.L_0:
        /*0004*/ 	.word	index@(_Z24t_v_alter_classificationPdS_PiS_PKiPKdS2_S4_)
        /*0008*/ 	.word	0x0000002c


	//----- nvinfo : EIATTR_FRAME_SIZE
	.align		4
.L_1:
        /*000c*/ 	.byte	0x04, 0x11
        /*000e*/ 	.short	(.L_3 - .L_2)
	.align		4
.L_2:
        /*0010*/ 	.word	index@(_Z24t_v_alter_classificationPdS_PiS_PKiPKdS2_S4_)
        /*0014*/ 	.word	0x00000000


	//----- nvinfo : EIATTR_MIN_STACK_SIZE
	.align		4
.L_3:
        /*0018*/ 	.byte	0x04, 0x12
        /*001a*/ 	.short	(.L_5 - .L_4)
	.align		4
.L_4:
        /*001c*/ 	.word	index@(_Z24t_v_alter_classificationPdS_PiS_PKiPKdS2_S4_)
        /*0020*/ 	.word	0x00000000
.L_5:


//--------------------- .nv.compat                --------------------------
	.section	.nv.compat,"",@"SHT_CUDA_COMPAT_INFO"
	.align	4
        /*0000*/ 	.byte	0x02, 0x09, 0x00, 0x00, 0x02, 0x02, 0x01, 0x00, 0x02, 0x05, 0x05, 0x00, 0x03, 0x07, 0x01, 0x01
        /*0010*/ 	.byte	0x02, 0x03, 0x00, 0x00, 0x02, 0x06, 0x01, 0x00, 0x04, 0x0b, 0x08, 0x00, 0x01, 0x00, 0x00, 0x00
        /*0020*/ 	.byte	0x00, 0x00, 0x00, 0x00


//--------------------- .nv.info._Z24t_v_alter_classificationPdS_PiS_PKiPKdS2_S4_ --------------------------
	.section	.nv.info._Z24t_v_alter_classificationPdS_PiS_PKiPKdS2_S4_,"",@"SHT_CUDA_INFO"
	.sectionflags	@""
	.align	4


	//----- nvinfo : EIATTR_CUDA_API_VERSION
	.align		4
        /*0000*/ 	.byte	0x04, 0x37
        /*0002*/ 	.short	(.L_7 - .L_6)
.L_6:
        /*0004*/ 	.word	0x00000082


	//----- nvinfo : EIATTR_KPARAM_INFO
	.align		4
.L_7:
        /*0008*/ 	.byte	0x04, 0x17
        /*000a*/ 	.short	(.L_9 - .L_8)
.L_8:
        /*000c*/ 	.word	0x00000000
        /*0010*/ 	.short	0x0007
        /*0012*/ 	.short	0x0038
        /*0014*/ 	.byte	0x00, 0xf5, 0x21, 0x00


	//----- nvinfo : EIATTR_KPARAM_INFO
	.align		4
.L_9:
        /*0018*/ 	.byte	0x04, 0x17
        /*001a*/ 	.short	(.L_11 - .L_10)
.L_10:
        /*001c*/ 	.word	0x00000000
        /*0020*/ 	.short	0x0006
        /*0022*/ 	.short	0x0030
        /*0024*/ 	.byte	0x00, 0xf5, 0x21, 0x00


	//----- nvinfo : EIATTR_KPARAM_INFO
	.align		4
.L_11:
        /*0028*/ 	.byte	0x04, 0x17
        /*002a*/ 	.short	(.L_13 - .L_12)
.L_12:
        /*002c*/ 	.word	0x00000000
        /*0030*/ 	.short	0x0005
        /*0032*/ 	.short	0x0028
        /*0034*/ 	.byte	0x00, 0xf5, 0x21, 0x00


	//----- nvinfo : EIATTR_KPARAM_INFO
	.align		4
.L_13:
        /*0038*/ 	.byte	0x04, 0x17
        /*003a*/ 	.short	(.L_15 - .L_14)
.L_14:
        /*003c*/ 	.word	0x00000000
        /*0040*/ 	.short	0x0004
        /*0042*/ 	.short	0x0020
        /*0044*/ 	.byte	0x00, 0xf5, 0x21, 0x00


	//----- nvinfo : EIATTR_KPARAM_INFO
	.align		4
.L_15:
        /*0048*/ 	.byte	0x04, 0x17
        /*004a*/ 	.short	(.L_17 - .L_16)
.L_16:
        /*004c*/ 	.word	0x00000000
        /*0050*/ 	.short	0x0003
        /*0052*/ 	.short	0x0018
        /*0054*/ 	.byte	0x00, 0xf5, 0x21, 0x00


	//----- nvinfo : EIATTR_KPARAM_INFO
	.align		4
.L_17:
        /*0058*/ 	.byte	0x04, 0x17
        /*005a*/ 	.short	(.L_19 - .L_18)
.L_18:
        /*005c*/ 	.word	0x00000000
        /*0060*/ 	.short	0x0002
        /*0062*/ 	.short	0x0010
        /*0064*/ 	.byte	0x00, 0xf5, 0x21, 0x00


	//----- nvinfo : EIATTR_KPARAM_INFO
	.align		4
.L_19:
        /*0068*/ 	.byte	0x04, 0x17
        /*006a*/ 	.short	(.L_21 - .L_20)
.L_20:
        /*006c*/ 	.word	0x00000000
        /*0070*/ 	.short	0x0001
        /*0072*/ 	.short	0x0008
        /*0074*/ 	.byte	0x00, 0xf5, 0x21, 0x00


	//----- nvinfo : EIATTR_KPARAM_INFO
	.align		4
.L_21:
        /*0078*/ 	.byte	0x04, 0x17
        /*007a*/ 	.short	(.L_23 - .L_22)
.L_22:
        /*007c*/ 	.word	0x00000000
        /*0080*/ 	.short	0x0000
        /*0082*/ 	.short	0x0000
        /*0084*/ 	.byte	0x00, 0xf5, 0x21, 0x00


	//----- nvinfo : EIATTR_SPARSE_MMA_MASK
	.align		4
.L_23:
        /*0088*/ 	.byte	0x03, 0x50
        /*008a*/ 	.short	0x0000


	//----- nvinfo : EIATTR_MAXREG_COUNT
	.align		4
        /*008c*/ 	.byte	0x03, 0x1b
        /*008e*/ 	.short	0x00ff


	//----- nvinfo : EIATTR_MERCURY_ISA_VERSION
	.align		4
        /*0090*/ 	.byte	0x03, 0x5f
        /*0092*/ 	.short	0x0101


	//----- nvinfo : EIATTR_VRC_CTA_INIT_COUNT
	.align		4
        /*0094*/ 	.byte	0x02, 0x4a
	.zero		1
	.zero		1


	//----- nvinfo : EIATTR_EXIT_INSTR_OFFSETS
	.align		4
        /*0098*/ 	.byte	0x04, 0x1c
        /*009a*/ 	.short	(.L_25 - .L_24)


	//   ....[0]....
.L_24:
        /*009c*/ 	.word	0x00000030


	//   ....[1]....
        /*00a0*/ 	.word	0x000000b0


	//   ....[2]....
        /*00a4*/ 	.word	0x000016f0


	//   ....[3]....
        /*00a8*/ 	.word	0x000017a0


	//   ....[4]....
        /*00ac*/ 	.word	0x00001870


	//   ....[5]....
        /*00b0*/ 	.word	0x00001890


	//   ....[6]....
        /*00b4*/ 	.word	0x00001940


	//----- nvinfo : EIATTR_CRS_STACK_SIZE
	.align		4
.L_25:
        /*00b8*/ 	.byte	0x04, 0x1e
        /*00ba*/ 	.short	(.L_27 - .L_26)
.L_26:
        /*00bc*/ 	.word	0x00000000


	//----- nvinfo : EIATTR_CBANK_PARAM_SIZE
	.align		4
.L_27:
        /*00c0*/ 	.byte	0x03, 0x19
        /*00c2*/ 	.short	0x0040


	//----- nvinfo : EIATTR_PARAM_CBANK
	.align		4
        /*00c4*/ 	.byte	0x04, 0x0a
        /*00c6*/ 	.short	(.L_29 - .L_28)
	.align		4
.L_28:
        /*00c8*/ 	.word	index@(.nv.constant0._Z24t_v_alter_classificationPdS_PiS_PKiPKdS2_S4_)
        /*00cc*/ 	.short	0x0380
        /*00ce*/ 	.short	0x0040


	//----- nvinfo : EIATTR_SW_WAR
	.align		4
.L_29:
        /*00d0*/ 	.byte	0x04, 0x36
        /*00d2*/ 	.short	(.L_31 - .L_30)
.L_30:
        /*00d4*/ 	.word	0x00000008
.L_31:


//--------------------- .nv.callgraph             --------------------------
	.section	.nv.callgraph,"",@"SHT_CUDA_CALLGRAPH"
	.align	4
	.sectionentsize	8
	.align		4
        /*0000*/ 	.word	0x00000000
	.align		4
        /*0004*/ 	.word	0xffffffff
	.align		4
        /*0008*/ 	.word	0x00000000
	.align		4
        /*000c*/ 	.word	0xfffffffe
	.align		4
        /*0010*/ 	.word	0x00000000
	.align		4
        /*0014*/ 	.word	0xfffffffd
	.align		4
        /*0018*/ 	.word	0x00000000
	.align		4
        /*001c*/ 	.word	0xfffffffc


//--------------------- .text._Z24t_v_alter_classificationPdS_PiS_PKiPKdS2_S4_ --------------------------
	.section	.text._Z24t_v_alter_classificationPdS_PiS_PKiPKdS2_S4_,"ax",@progbits
	.align	128
        .global         _Z24t_v_alter_classificationPdS_PiS_PKiPKdS2_S4_
        .type           _Z24t_v_alter_classificationPdS_PiS_PKiPKdS2_S4_,@function
        .size           _Z24t_v_alter_classificationPdS_PiS_PKiPKdS2_S4_,(.L_x_26 - _Z24t_v_alter_classificationPdS_PiS_PKiPKdS2_S4_)
        .other          _Z24t_v_alter_classificationPdS_PiS_PKiPKdS2_S4_,@"STO_CUDA_ENTRY STV_DEFAULT"
_Z24t_v_alter_classificationPdS_PiS_PKiPKdS2_S4_:
.text._Z24t_v_alter_classificationPdS_PiS_PKiPKdS2_S4_:
[----:B------:R-:W-:Y:S01]  /*0000*/  LDC R1, c[0x0][0x37c] ;  /* 0x0000df00ff017b82 */ /* 0x000fe20000000800 */
[----:B------:R-:W0:Y:S02]  /*0010*/  S2R R17, SR_TID.X ;  /* 0x0000000000117919 */ /* 0x000e240000002100 */
[----:B0-----:R-:W-:-:S13]  /*0020*/  ISETP.GT.U32.AND P0, PT, R17, 0xff, PT ;  /* 0x000000ff1100780c */ /* 0x001fda0003f04070 */
[----:B------:R-:W-:Y:S05]  /*0030*/  @P0 EXIT ;  /* 0x000000000000094d */ /* 0x000fea0003800000 */
[----:B------:R-:W0:Y:S01]  /*0040*/  LDC.64 R6, c[0x0][0x3b0] ;  /* 0x0000ec00ff067b82 */ /* 0x000e220000000a00 */
[----:B------:R-:W0:Y:S02]  /*0050*/  LDCU.64 UR16, c[0x0][0x358] ;  /* 0x00006b00ff1077ac */ /* 0x000e240008000a00 */
[----:B0-----:R-:W2:Y:S05]  /*0060*/  LDG.E R3, desc[UR16][R6.64+0x4] ;  /* 0x0000041006037981 */ /* 0x001eaa000c1e1900 */
[----:B------:R-:W0:Y:S08]  /*0070*/  S2UR UR4, SR_CTAID.X ;  /* 0x00000000000479c3 */ /* 0x000e300000002500 */
[----:B------:R-:W0:Y:S02]  /*0080*/  LDC R0, c[0x0][0x360] ;  /* 0x0000d800ff007b82 */ /* 0x000e240000000800 */
[----:B0-----:R-:W-:-:S05]  /*0090*/  IMAD R0, R0, UR4, R17 ;  /* 0x0000000400007c24 */ /* 0x001fca000f8e0211 */
[----:B--2---:R-:W-:-:S13]  /*00a0*/  ISETP.GE.AND P0, PT, R0, R3, PT ;  /* 0x000000030000720c */ /* 0x004fda0003f06270 */
[----:B------:R-:W-:Y:S05]  /*00b0*/  @P0 EXIT ;  /* 0x000000000000094d */ /* 0x000fea0003800000 */
[----:B------:R-:W0:Y:S01]  /*00c0*/  LDC.64 R4, c[0x0][0x3b8] ;  /* 0x0000ee00ff047b82 */ /* 0x000e220000000a00 */
[----:B------:R-:W2:Y:S04]  /*00d0*/  LDG.E R2, desc[UR16][R6.64] ;  /* 0x0000001006027981 */ /* 0x000ea8000c1e1900 */
[----:B------:R-:W3:Y:S04]  /*00e0*/  LDG.E R3, desc[UR16][R6.64+0x8] ;  /* 0x0000081006037981 */ /* 0x000ee8000c1e1900 */
[----:B0-----:R-:W4:Y:S04]  /*00f0*/  LDG.E.64 R8, desc[UR16][R4.64] ;  /* 0x0000001004087981 */ /* 0x001f28000c1e1b00 */
[----:B------:R-:W5:Y:S04]  /*0100*/  LDG.E.64 R14, desc[UR16][R4.64+0x10] ;  /* 0x00001010040e7981 */ /* 0x000f68000c1e1b00 */
[----:B------:R-:W3:Y:S04]  /*0110*/  LDG.E.64 R12, desc[UR16][R4.64+0x8] ;  /* 0x00000810040c7981 */ /* 0x000ee8000c1e1b00 */
[----:B------:R0:W3:Y:S01]  /*0120*/  LDG.E.64 R10, desc[UR16][R4.64+0x18] ;  /* 0x00001810040a7981 */ /* 0x0000e2000c1e1b00 */
[----:B------:R-:W1:Y:S01]  /*0130*/  S2UR UR9, SR_CgaCtaId ;  /* 0x00000000000979c3 */ /* 0x000e620000008800 */
[----:B------:R-:W-:-:S02]  /*0140*/  UMOV UR4, 0x400 ;  /* 0x0000040000047882 */ /* 0x000fc40000000000 */
[----:B------:R-:W-:Y:S02]  /*0150*/  UIADD3 UR5, UPT, UPT, UR4, 0x1828, URZ ;  /* 0x0000182804057890 */ /* 0x000fe4000fffe0ff */
[----:B------:R-:W-:Y:S02]  /*0160*/  UIADD3 UR6, UPT, UPT, UR4, 0x2028, URZ ;  /* 0x0000202804067890 */ /* 0x000fe4000fffe0ff */
[----:B------:R-:W-:Y:S02]  /*0170*/  UIADD3 UR7, UPT, UPT, UR4, 0x2828, URZ ;  /* 0x0000282804077890 */ /* 0x000fe4000fffe0ff */
[----:B------:R-:W-:Y:S02]  /*0180*/  UIADD3 UR8, UPT, UPT, UR4, 0x28, URZ ;  /* 0x0000002804087890 */ /* 0x000fe4000fffe0ff */
[----:B-1----:R-:W-:Y:S02]  /*0190*/  ULEA UR11, UR9, UR4, 0x18 ;  /* 0x00000004090b7291 */ /* 0x002fe4000f8ec0ff */
[----:B------:R-:W-:-:S02]  /*01a0*/  UIADD3 UR4, UPT, UPT, UR4, 0x828, URZ ;  /* 0x0000082804047890 */ /* 0x000fc4000fffe0ff */
[----:B------:R-:W-:Y:S02]  /*01b0*/  ULEA UR5, UR9, UR5, 0x18 ;  /* 0x0000000509057291 */ /* 0x000fe4000f8ec0ff */
[----:B------:R-:W-:Y:S02]  /*01c0*/  ULEA UR6, UR9, UR6, 0x18 ;  /* 0x0000000609067291 */ /* 0x000fe4000f8ec0ff */
[----:B------:R-:W-:Y:S02]  /*01d0*/  ULEA UR7, UR9, UR7, 0x18 ;  /* 0x0000000709077291 */ /* 0x000fe4000f8ec0ff */
[----:B------:R-:W-:Y:S02]  /*01e0*/  ULEA UR8, UR9, UR8, 0x18 ;  /* 0x0000000809087291 */ /* 0x000fe4000f8ec0ff */
[----:B------:R-:W-:Y:S01]  /*01f0*/  ULEA UR4, UR9, UR4, 0x18 ;  /* 0x0000000409047291 */ /* 0x000fe2000f8ec0ff */
[C---:B0-----:R-:W-:Y:S02]  /*0200*/  LEA R4, R17.reuse, UR5, 0x3 ;  /* 0x0000000511047c11 */ /* 0x041fe4000f8e18ff */
[----:B------:R-:W-:-:S02]  /*0210*/  LEA R5, R17, UR6, 0x3 ;  /* 0x0000000611057c11 */ /* 0x000fc4000f8e18ff */
[----:B------:R-:W-:Y:S02]  /*0220*/  LEA R16, R17, UR8, 0x3 ;  /* 0x0000000811107c11 */ /* 0x000fe4000f8e18ff */
[----:B------:R-:W-:Y:S02]  /*0230*/  CS2R R22, SRZ ;  /* 0x0000000000167805 */ /* 0x000fe4000001ff00 */
[----:B------:R-:W-:Y:S02]  /*0240*/  CS2R R20, SRZ ;  /* 0x0000000000147805 */ /* 0x000fe4000001ff00 */
[----:B--2---:R-:W-:Y:S02]  /*0250*/  R2UR UR10, R2 ;  /* 0x00000000020a72ca */ /* 0x004fe400000e0000 */
[----:B----4-:R-:W-:Y:S02]  /*0260*/  R2UR UR12, R8 ;  /* 0x00000000080c72ca */ /* 0x010fe400000e0000 */
[----:B------:R-:W-:-:S02]  /*0270*/  R2UR UR13, R9 ;  /* 0x00000000090d72ca */ /* 0x000fc400000e0000 */
[----:B-----5:R-:W-:Y:S02]  /*0280*/  R2UR UR14, R14 ;  /* 0x000000000e0e72ca */ /* 0x020fe400000e0000 */
[----:B------:R-:W-:-:S05]  /*0290*/  R2UR UR15, R15 ;  /* 0x000000000f0f72ca */ /* 0x000fca00000e0000 */
[----:B------:R-:W-:Y:S02]  /*02a0*/  IMAD.U32 R2, RZ, RZ, UR10 ;  /* 0x0000000aff027e24 */ /* 0x000fe4000f8e00ff */
[----:B------:R-:W-:Y:S02]  /*02b0*/  IMAD.MOV.U32 R8, RZ, RZ, -0x1 ;  /* 0xffffffffff087424 */ /* 0x000fe400078e00ff */
[----:B------:R-:W-:Y:S02]  /*02c0*/  IMAD.MOV.U32 R9, RZ, RZ, 0x7fefffff ;  /* 0x7fefffffff097424 */ /* 0x000fe400078e00ff */
[----:B------:R-:W-:Y:S01]  /*02d0*/  IMAD.U32 R6, RZ, RZ, UR12 ;  /* 0x0000000cff067e24 */ /* 0x000fe2000f8e00ff */
[----:B---3--:R-:W-:Y:S01]  /*02e0*/  DADD R12, -R12, UR12 ;  /* 0x0000000c0c0c7e29 */ /* 0x008fe20008000100 */
[----:B------:R-:W-:Y:S02]  /*02f0*/  IMAD.U32 R7, RZ, RZ, UR13 ;  /* 0x0000000dff077e24 */ /* 0x000fe4000f8e00ff */
[----:B------:R-:W-:Y:S01]  /*0300*/  IMAD.U32 R14, RZ, RZ, UR14 ;  /* 0x0000000eff0e7e24 */ /* 0x000fe2000f8e00ff */
[----:B------:R-:W-:Y:S01]  /*0310*/  MOV R15, UR15 ;  /* 0x0000000f000f7c02 */ /* 0x000fe20008000f00 */
[----:B------:R0:W-:Y:S04]  /*0320*/  STS.64 [UR11], R2 ;  /* 0x00000002ff007988 */ /* 0x0001e80008000a0b */
[----:B------:R1:W-:Y:S04]  /*0330*/  STS.64 [UR11+0x8], R6 ;  /* 0x00000806ff007988 */ /* 0x0003e80008000a0b */
[----:B------:R2:W-:Y:S01]  /*0340*/  STS.128 [UR11+0x10], R12 ;  /* 0x0000100cff007988 */ /* 0x0005e20008000c0b */
[----:B0-----:R-:W-:-:S03]  /*0350*/  LEA R2, R17, UR7, 0x3 ;  /* 0x0000000711027c11 */ /* 0x001fc6000f8e18ff */
[----:B------:R-:W-:Y:S01]  /*0360*/  STS.64 [UR11+0x20], R10 ;  /* 0x0000200aff007988 */ /* 0x000fe20008000a0b */
[----:B-1----:R-:W-:-:S03]  /*0370*/  LEA R7, R17, UR4, 0x3 ;  /* 0x0000000411077c11 */ /* 0x002fc6000f8e18ff */
[----:B------:R0:W-:Y:S04]  /*0380*/  STS.64 [R4], R8 ;  /* 0x0000000804007388 */ /* 0x0001e80000000a00 */
[----:B------:R1:W-:Y:S04]  /*0390*/  STS.64 [R5], RZ ;  /* 0x000000ff05007388 */ /* 0x0003e80000000a00 */
[----:B------:R1:W-:Y:S04]  /*03a0*/  STS.64 [R2], RZ ;  /* 0x000000ff02007388 */ /* 0x0003e80000000a00 */
[----:B------:R1:W-:Y:S04]  /*03b0*/  STS.64 [R16], RZ ;  /* 0x000000ff10007388 */ /* 0x0003e80000000a00 */
[----:B------:R1:W-:Y:S01]  /*03c0*/  STS.64 [R7], RZ ;  /* 0x000000ff07007388 */ /* 0x0003e20000000a00 */
[----:B------:R-:W-:Y:S01]  /*03d0*/  IMAD R33, R0, UR10, RZ ;  /* 0x0000000a00217c24 */ /* 0x000fe2000f8e02ff */
[----:B------:R-:W-:-:S03]  /*03e0*/  UISETP.GE.AND UP0, UPT, UR10, 0x1, UPT ;  /* 0x000000010a00788c */ /* 0x000fc6000bf06270 */
[----:B--2---:R-:W-:-:S04]  /*03f0*/  VIADD R14, R33, UR10 ;  /* 0x0000000a210e7c36 */ /* 0x004fc80008000000 */
[----:B------:R-:W-:-:S05]  /*0400*/  VIADD R6, R14, 0xffffffff ;  /* 0xffffffff0e067836 */ /* 0x000fca0000000000 */
[----:B0-----:R-:W-:Y:S01]  /*0410*/  MOV R9, R6 ;  /* 0x0000000600097202 */ /* 0x001fe20000000f00 */
[----:B-1----:R-:W-:Y:S06]  /*0420*/  BRA.U !UP0, `(.L_x_0) ;  /* 0x00000011088c7547 */ /* 0x002fec000b800000 */
[C---:B------:R-:W-:Y:S01]  /*0430*/  VIADDMNMX R14, R33.reuse, 0x1, R14, !PT ;  /* 0x00000001210e7846 */ /* 0x040fe2000780010e */
[----:B------:R-:W-:Y:S01]  /*0440*/  BSSY.RECONVERGENT B1, `(.L_x_1) ;  /* 0x00000cf000017945 */ /* 0x000fe20003800200 */
[----:B------:R-:W-:Y:S01]  /*0450*/  PLOP3.LUT P0, PT, PT, PT, PT, 0x80, 0x8 ;  /* 0x000000000008781c */ /* 0x000fe20003f0f070 */
[----:B------:R-:W-:Y:S01]  /*0460*/  IMAD.MOV.U32 R7, RZ, RZ, R6 ;  /* 0x000000ffff077224 */ /* 0x000fe200078e0006 */
[----:B------:R-:W-:Y:S01]  /*0470*/  CS2R R22, SRZ ;  /* 0x0000000000167805 */ /* 0x000fe2000001ff00 */
[C---:B------:R-:W-:Y:S01]  /*0480*/  IMAD.IADD R8, R33.reuse, 0x1, -R14 ;  /* 0x0000000121087824 */ /* 0x040fe200078e0a0e */
[----:B------:R-:W-:Y:S01]  /*0490*/  IADD3 R14, PT, PT, -R33, R14, RZ ;  /* 0x0000000e210e7210 */ /* 0x000fe20007ffe1ff */
[----:B------:R-:W-:Y:S01]  /*04a0*/  IMAD.MOV.U32 R18, RZ, RZ, -0x1 ;  /* 0xffffffffff127424 */ /* 0x000fe200078e00ff */
[----:B------:R-:W-:Y:S01]  /*04b0*/  CS2R R30, SRZ ;  /* 0x00000000001e7805 */ /* 0x000fe2000001ff00 */
[----:B------:R-:W-:Y:S01]  /*04c0*/  IMAD.MOV.U32 R19, RZ, RZ, 0x7fefffff ;  /* 0x7fefffffff137424 */ /* 0x000fe200078e00ff */
[----:B------:R-:W-:-:S02]  /*04d0*/  ISETP.GT.U32.AND P1, PT, R8, -0x4, PT ;  /* 0xfffffffc0800780c */ /* 0x000fc40003f24070 */
[----:B------:R-:W-:Y:S02]  /*04e0*/  CS2R R16, SRZ ;  /* 0x0000000000107805 */ /* 0x000fe4000001ff00 */
[----:B------:R-:W-:Y:S02]  /*04f0*/  CS2R R36, SRZ ;  /* 0x0000000000247805 */ /* 0x000fe4000001ff00 */
[----:B------:R-:W-:Y:S02]  /*0500*/  CS2R R28, SRZ ;  /* 0x00000000001c7805 */ /* 0x000fe4000001ff00 */
[----:B------:R-:W-:Y:S02]  /*0510*/  CS2R R34, SRZ ;  /* 0x0000000000227805 */ /* 0x000fe4000001ff00 */
[----:B------:R-:W-:-:S03]  /*0520*/  LOP3.LUT R8, R14, 0x3, RZ, 0xc0, !PT ;  /* 0x000000030e087812 */ /* 0x000fc600078ec0ff */
[----:B------:R-:W-:Y:S05]  /*0530*/  @P1 BRA `(.L_x_2) ;  /* 0x0000000800fc1947 */ /* 0x000fea0003800000 */
[----:B------:R-:W-:Y:S01]  /*0540*/  LOP3.LUT R38, R14, 0xfffffffc, RZ, 0xc0, !PT ;  /* 0xfffffffc0e267812 */ /* 0x000fe200078ec0ff */
[----:B------:R-:W-:Y:S01]  /*0550*/  BSSY.RECONVERGENT B0, `(.L_x_3) ;  /* 0x00000bb000007945 */ /* 0x000fe20003800200 */
[----:B------:R-:W-:Y:S01]  /*0560*/  VIADD R9, R33, 0x2 ;  /* 0x0000000221097836 */ /* 0x000fe20000000000 */
[----:B------:R-:W-:Y:S01]  /*0570*/  PLOP3.LUT P0, PT, PT, PT, PT, 0x80, 0x8 ;  /* 0x000000000008781c */ /* 0x000fe20003f0f070 */
[----:B------:R-:W-:Y:S01]  /*0580*/  IMAD.MOV.U32 R7, RZ, RZ, R6 ;  /* 0x000000ffff077224 */ /* 0x000fe200078e0006 */
[----:B------:R-:W-:Y:S01]  /*0590*/  CS2R R22, SRZ ;  /* 0x0000000000167805 */ /* 0x000fe2000001ff00 */
[----:B------:R-:W-:Y:S01]  /*05a0*/  IMAD.MOV.U32 R18, RZ, RZ, -0x1 ;  /* 0xffffffffff127424 */ /* 0x000fe200078e00ff */
[----:B------:R-:W-:Y:S01]  /*05b0*/  CS2R R20, SRZ ;  /* 0x0000000000147805 */ /* 0x000fe2000001ff00 */
[----:B------:R-:W-:Y:S01]  /*05c0*/  IMAD.MOV.U32 R19, RZ, RZ, 0x7fefffff ;  /* 0x7fefffffff137424 */ /* 0x000fe200078e00ff */
[----:B------:R-:W-:-:S07]  /*05d0*/  IADD3 R38, PT, PT, -R38, RZ, RZ ;  /* 0x000000ff26267210 */ /* 0x000fce0007ffe1ff */
.L_x_16:
[----:B0-2---:R-:W0:Y:S01]  /*05e0*/  LDC.64 R14, c[0x0][0x3a8] ;  /* 0x0000ea00ff0e7b82 */ /* 0x005e220000000a00 */
[----:B------:R-:W-:Y:S01]  /*05f0*/  VIADD R39, R9, 0xfffffffe ;  /* 0xfffffffe09277836 */ /* 0x000fe20000000000 */
[----:B------:R-:W-:Y:S02]  /*0600*/  DMUL R34, R34, UR14 ;  /* 0x0000000e22227c28 */ /* 0x000fe40008000000 */
[----:B----4-:R-:W-:Y:S02]  /*0610*/  DMUL R32, R10, R28 ;  /* 0x0000001c0a207228 */ /* 0x010fe40000000000 */
[----:B------:R-:W-:Y:S02]  /*0620*/  DMUL R36, R36, UR14 ;  /* 0x0000000e24247c28 */ /* 0x000fe40008000000 */
[----:B-1----:R-:W1:Y:S01]  /*0630*/  LDC.64 R26, c[0x0][0x388] ;  /* 0x0000e200ff1a7b82 */ /* 0x002e620000000a00 */
[----:B0-----:R-:W-:-:S05]  /*0640*/  IMAD.WIDE R14, R39, 0x8, R14 ;  /* 0x00000008270e7825 */ /* 0x001fca00078e020e */
[----:B------:R-:W2:Y:S01]  /*0650*/  LDG.E.64 R24, desc[UR16][R14.64] ;  /* 0x000000100e187981 */ /* 0x000ea2000c1e1b00 */
[----:B------:R-:W-:Y:S01]  /*0660*/  VIADD R38, R38, 0x4 ;  /* 0x0000000426267836 */ /* 0x000fe20000000000 */
[----:B------:R-:W-:Y:S01]  /*0670*/  BSSY.RECONVERGENT B2, `(.L_x_4) ;  /* 0x0000027000027945 */ /* 0x000fe20003800200 */
[----:B-1----:R-:W-:Y:S01]  /*0680*/  IMAD.WIDE R26, R39, 0x8, R26 ;  /* 0x00000008271a7825 */ /* 0x002fe200078e021a */
[--C-:B--2---:R-:W-:Y:S02]  /*0690*/  DADD R28, R34, R24.reuse ;  /* 0x00000000221c7229 */ /* 0x104fe40000000018 */
[----:B------:R-:W-:Y:S02]  /*06a0*/  DSETP.NEU.AND P1, PT, R24, RZ, PT ;  /* 0x000000ff1800722a */ /* 0x000fe40003f2d000 */
[----:B------:R-:W-:-:S06]  /*06b0*/  DADD R24, R32, R24 ;  /* 0x0000000020187229 */ /* 0x000fcc0000000018 */
[----:B------:R-:W-:Y:S02]  /*06c0*/  FSEL R34, R28, R34, P1 ;  /* 0x000000221c227208 */ /* 0x000fe40000800000 */
[----:B------:R-:W-:Y:S01]  /*06d0*/  FSEL R35, R29, R35, P1 ;  /* 0x000000231d237208 */ /* 0x000fe20000800000 */
[----:B------:R-:W-:Y:S01]  /*06e0*/  DADD R28, R36, UR12 ;  /* 0x0000000c241c7e29 */ /* 0x000fe20008000000 */
[----:B------:R-:W-:Y:S02]  /*06f0*/  FSEL R32, R24, R32, P1 ;  /* 0x0000002018207208 */ /* 0x000fe40000800000 */
[----:B------:R-:W-:Y:S02]  /*0700*/  FSEL R33, R25, R33, P1 ;  /* 0x0000002119217208 */ /* 0x000fe40000800000 */
[----:B------:R-:W-:-:S04]  /*0710*/  ISETP.NE.AND P1, PT, R38, RZ, PT ;  /* 0x000000ff2600720c */ /* 0x000fc80003f25270 */
[----:B------:R-:W-:Y:S01]  /*0720*/  DADD R24, R34, -R32 ;  /* 0x0000000022187229 */ /* 0x000fe20000000820 */
[----:B------:R-:W-:Y:S02]  /*0730*/  FSEL R36, R36, R28, P0 ;  /* 0x0000001c24247208 */ /* 0x000fe40000000000 */
[----:B------:R-:W-:-:S06]  /*0740*/  FSEL R37, R37, R29, P0 ;  /* 0x0000001d25257208 */ /* 0x000fcc0000000000 */
[----:B------:R-:W-:-:S07]  /*0750*/  DADD R24, -R36, R24 ;  /* 0x0000000024187229 */ /* 0x000fce0000000118 */
[----:B------:R0:W-:Y:S01]  /*0760*/  STG.E.64 desc[UR16][R26.64], R24 ;  /* 0x000000181a007986 */ /* 0x0001e2000c101b10 */
[----:B------:R-:W-:-:S14]  /*0770*/  DSETP.GT.AND P2, PT, R24, UR12, PT ;  /* 0x0000000c18007e2a */ /* 0x000fdc000bf44000 */
[----:B0--3--:R-:W-:Y:S05]  /*0780*/  @!P2 BRA `(.L_x_5) ;  /* 0x000000000038a947 */ /* 0x009fea0003800000 */
[----:B------:R-:W0:Y:S01]  /*0790*/  LDC.64 R30, c[0x0][0x380] ;  /* 0x0000e000ff1e7b82 */ /* 0x000e220000000a00 */
[----:B------:R-:W-:Y:S01]  /*07a0*/  DADD R20, R20, 1 ;  /* 0x3ff0000014147429 */ /* 0x000fe20000000000 */
[----:B------:R-:W-:Y:S01]  /*07b0*/  IMAD.MOV.U32 R28, RZ, RZ, 0x0 ;  /* 0x00000000ff1c7424 */ /* 0x000fe200078e00ff */
[----:B------:R-:W-:Y:S01]  /*07c0*/  DSETP.GEU.AND P0, PT, R16, R18, PT ;  /* 0x000000121000722a */ /* 0x000fe20003f0e000 */
[----:B------:R-:W-:-:S04]  /*07d0*/  IMAD.MOV.U32 R29, RZ, RZ, 0x3ff00000 ;  /* 0x3ff00000ff1d7424 */ /* 0x000fc800078e00ff */
[----:B------:R1:W-:Y:S01]  /*07e0*/  STS.64 [R2], R20 ;  /* 0x0000001402007388 */ /* 0x0003e20000000a00 */
[----:B0-----:R-:W-:-:S05]  /*07f0*/  IMAD.WIDE R30, R39, 0x8, R30 ;  /* 0x00000008271e7825 */ /* 0x001fca00078e021e */
[----:B------:R1:W-:Y:S03]  /*0800*/  STG.E.64 desc[UR16][R30.64], R28 ;  /* 0x0000001c1e007986 */ /* 0x0003e6000c101b10 */
[----:B------:R-:W-:Y:S05]  /*0810*/  @P0 BRA `(.L_x_6) ;  /* 0x0000000000300947 */ /* 0x000fea0003800000 */
[----:B------:R2:W-:Y:S01]  /*0820*/  STS.64 [R4], R16 ;  /* 0x0000001004007388 */ /* 0x0005e20000000a00 */
[----:B------:R-:W-:Y:S01]  /*0830*/  IADD3 R7, PT, PT, R9, -0x3, RZ ;  /* 0xfffffffd09077810 */ /* 0x000fe20007ffe0ff */
[----:B------:R-:W-:Y:S02]  /*0840*/  IMAD.MOV.U32 R18, RZ, RZ, R16 ;  /* 0x000000ffff127224 */ /* 0x000fe400078e0010 */
[----:B------:R-:W-:Y:S01]  /*0850*/  IMAD.MOV.U32 R19, RZ, RZ, R17 ;  /* 0x000000ffff137224 */ /* 0x000fe200078e0011 */
[----:B------:R-:W-:Y:S06]  /*0860*/  BRA `(.L_x_6) ;  /* 0x00000000001c7947 */ /* 0x000fec0003800000 */
.L_x_5:
[----:B------:R-:W-:-:S06]  /*0870*/  DSETP.GT.AND P0, PT, R16, R22, PT ;  /* 0x000000161000722a */ /* 0x000fcc0003f04000 */
[----:B------:R-:W-:-:S06]  /*0880*/  DSETP.LEU.OR P0, PT, R16, R24, !P0 ;  /* 0x000000181000722a */ /* 0x000fcc000470b400 */
[----:B------:R-:W-:-:S14]  /*0890*/  DSETP.GEU.OR P0, PT, R30, R16, P0 ;  /* 0x000000101e00722a */ /* 0x000fdc000070e400 */
[----:B------:R0:W-:Y:S01]  /*08a0*/  @!P0 STS.64 [R5], R16 ;  /* 0x0000001005008388 */ /* 0x0001e20000000a00 */
[----:B------:R-:W-:Y:S01]  /*08b0*/  @!P0 VIADD R6, R9, 0xfffffffd ;  /* 0xfffffffd09068836 */ /* 0x000fe20000000000 */
[----:B------:R-:W-:Y:S01]  /*08c0*/  @!P0 MOV R23, R17 ;  /* 0x0000001100178202 */ /* 0x000fe20000000f00 */
[----:B------:R-:W-:-:S07]  /*08d0*/  @!P0 IMAD.MOV.U32 R22, RZ, RZ, R16 ;  /* 0x000000ffff168224 */ /* 0x000fce00078e0010 */
.L_x_6:
[----:B------:R-:W-:Y:S05]  /*08e0*/  BSYNC.RECONVERGENT B2 ;  /* 0x0000000000027941 */ /* 0x000fea0003800200 */
.L_x_4:
[----:B-1----:R-:W3:Y:S01]  /*08f0*/  LDG.E.64 R28, desc[UR16][R14.64+0x8] ;  /* 0x000008100e1c7981 */ /* 0x002ee2000c1e1b00 */
[----:B------:R-:W-:Y:S01]  /*0900*/  DMUL R30, R34, UR14 ;  /* 0x0000000e221e7c28 */ /* 0x000fe20008000000 */
[----:B------:R-:W-:Y:S01]  /*0910*/  BSSY.RECONVERGENT B2, `(.L_x_7) ;  /* 0x0000027000027945 */ /* 0x000fe20003800200 */
[----:B------:R-:W-:Y:S02]  /*0920*/  DMUL R32, R10, R32 ;  /* 0x000000200a207228 */ /* 0x000fe40000000000 */
[----:B------:R-:W-:-:S04]  /*0930*/  DMUL R36, R36, UR14 ;  /* 0x0000000e24247c28 */ /* 0x000fc80008000000 */
[--C-:B---3--:R-:W-:Y:S02]  /*0940*/  DADD R34, R30, R28.reuse ;  /* 0x000000001e227229 */ /* 0x108fe4000000001c */
[----:B------:R-:W-:Y:S02]  /*0950*/  DSETP.NEU.AND P0, PT, R28, RZ, PT ;  /* 0x000000ff1c00722a */ /* 0x000fe40003f0d000 */
[----:B------:R-:W-:-:S06]  /*0960*/  DADD R28, R32, R28 ;  /* 0x00000000201c7229 */ /* 0x000fcc000000001c */
[----:B------:R-:W-:Y:S02]  /*0970*/  FSEL R30, R34, R30, P0 ;  /* 0x0000001e221e7208 */ /* 0x000fe40000000000 */
[----:B------:R-:W-:Y:S01]  /*0980*/  FSEL R31, R35, R31, P0 ;  /* 0x0000001f231f7208 */ /* 0x000fe20000000000 */
[----:B------:R-:W-:Y:S01]  /*0990*/  DADD R34, R36, UR12 ;  /* 0x0000000c24227e29 */ /* 0x000fe20008000000 */
[----:B------:R-:W-:Y:S02]  /*09a0*/  FSEL R28, R28, R32, P0 ;  /* 0x000000201c1c7208 */ /* 0x000fe40000000000 */
[----:B------:R-:W-:-:S06]  /*09b0*/  FSEL R29, R29, R33, P0 ;  /* 0x000000211d1d7208 */ /* 0x000fcc0000000000 */
[----:B------:R-:W-:Y:S01]  /*09c0*/  DADD R32, R30, -R28 ;  /* 0x000000001e207229 */ /* 0x000fe2000000081c */
[----:B------:R-:W-:Y:S02]  /*09d0*/  FSEL R34, R36, R34, !P2 ;  /* 0x0000002224227208 */ /* 0x000fe40005000000 */
[----:B------:R-:W-:-:S06]  /*09e0*/  FSEL R35, R37, R35, !P2 ;  /* 0x0000002325237208 */ /* 0x000fcc0005000000 */
[----:B------:R-:W-:-:S07]  /*09f0*/  DADD R32, -R34, R32 ;  /* 0x0000000022207229 */ /* 0x000fce0000000120 */
[----:B------:R1:W-:Y:S01]  /*0a00*/  STG.E.64 desc[UR16][R26.64+0x8], R32 ;  /* 0x000008201a007986 */ /* 0x0003e2000c101b10 */
[----:B------:R-:W-:-:S14]  /*0a10*/  DSETP.GT.AND P2, PT, R32, UR12, PT ;  /* 0x0000000c20007e2a */ /* 0x000fdc000bf44000 */
[----:B-1----:R-:W-:Y:S05]  /*0a20*/  @!P2 BRA `(.L_x_8) ;  /* 0x000000000038a947 */ /* 0x002fea0003800000 */
[----:B------:R-:W1:Y:S01]  /*0a30*/  LDC.64 R36, c[0x0][0x380] ;  /* 0x0000e000ff247b82 */ /* 0x000e620000000a00 */
[----:B------:R-:W-:Y:S01]  /*0a40*/  DADD R20, R20, 1 ;  /* 0x3ff0000014147429 */ /* 0x000fe20000000000 */
[----:B0-2---:R-:W-:Y:S01]  /*0a50*/  IMAD.MOV.U32 R16, RZ, RZ, 0x0 ;  /* 0x00000000ff107424 */ /* 0x005fe200078e00ff */
[----:B------:R-:W-:Y:S01]  /*0a60*/  DSETP.GEU.AND P0, PT, R24, R18, PT ;  /* 0x000000121800722a */ /* 0x000fe20003f0e000 */
[----:B------:R-:W-:-:S04]  /*0a70*/  IMAD.MOV.U32 R17, RZ, RZ, 0x3ff00000 ;  /* 0x3ff00000ff117424 */ /* 0x000fc800078e00ff */
[----:B------:R0:W-:Y:S01]  /*0a80*/  STS.64 [R2], R20 ;  /* 0x0000001402007388 */ /* 0x0001e20000000a00 */
[----:B-1----:R-:W-:-:S05]  /*0a90*/  IMAD.WIDE R36, R39, 0x8, R36 ;  /* 0x0000000827247825 */ /* 0x002fca00078e0224 */
[----:B------:R0:W-:Y:S03]  /*0aa0*/  STG.E.64 desc[UR16][R36.64+0x8], R16 ;  /* 0x0000081024007986 */ /* 0x0001e6000c101b10 */
[----:B------:R-:W-:Y:S05]  /*0ab0*/  @P0 BRA `(.L_x_9) ;  /* 0x0000000000300947 */ /* 0x000fea0003800000 */
[----:B------:R1:W-:Y:S01]  /*0ac0*/  STS.64 [R4], R24 ;  /* 0x0000001804007388 */ /* 0x0003e20000000a00 */
[----:B------:R-:W-:Y:S01]  /*0ad0*/  IMAD.MOV.U32 R7, RZ, RZ, R39 ;  /* 0x000000ffff077224 */ /* 0x000fe200078e0027 */
[----:B------:R-:W-:Y:S01]  /*0ae0*/  MOV R19, R25 ;  /* 0x0000001900137202 */ /* 0x000fe20000000f00 */
[----:B------:R-:W-:Y:S01]  /*0af0*/  IMAD.MOV.U32 R18, RZ, RZ, R24 ;  /* 0x000000ffff127224 */ /* 0x000fe200078e0018 */
[----:B------:R-:W-:Y:S06]  /*0b00*/  BRA `(.L_x_9) ;  /* 0x00000000001c7947 */ /* 0x000fec0003800000 */
.L_x_8:
[----:B------:R-:W-:-:S06]  /*0b10*/  DSETP.GT.AND P0, PT, R24, R32, PT ;  /* 0x000000201800722a */ /* 0x000fcc0003f04000 */
[----:B------:R-:W-:-:S06]  /*0b20*/  DSETP.GEU.OR P0, PT, R16, R24, !P0 ;  /* 0x000000181000722a */ /* 0x000fcc000470e400 */
[----:B------:R-:W-:-:S14]  /*0b30*/  DSETP.LEU.OR P0, PT, R24, R22, P0 ;  /* 0x000000161800722a */ /* 0x000fdc000070b400 */
[----:B------:R3:W-:Y:S01]  /*0b40*/  @!P0 STS.64 [R5], R24 ;  /* 0x0000001805008388 */ /* 0x0007e20000000a00 */
[----:B------:R-:W-:Y:S02]  /*0b50*/  @!P0 IMAD.MOV.U32 R22, RZ, RZ, R24 ;  /* 0x000000ffff168224 */ /* 0x000fe400078e0018 */
[----:B------:R-:W-:Y:S02]  /*0b60*/  @!P0 IMAD.MOV.U32 R23, RZ, RZ, R25 ;  /* 0x000000ffff178224 */ /* 0x000fe400078e0019 */
[----:B------:R-:W-:-:S07]  /*0b70*/  @!P0 IMAD.MOV.U32 R6, RZ, RZ, R39 ;  /* 0x000000ffff068224 */ /* 0x000fce00078e0027 */
.L_x_9:
[----:B------:R-:W-:Y:S05]  /*0b80*/  BSYNC.RECONVERGENT B2 ;  /* 0x0000000000027941 */ /* 0x000fea0003800200 */
.L_x_7:
[----:B0-2---:R-:W2:Y:S01]  /*0b90*/  LDG.E.64 R16, desc[UR16][R14.64+0x10] ;  /* 0x000010100e107981 */ /* 0x005ea2000c1e1b00 */
[----:B------:R-:W-:Y:S01]  /*0ba0*/  DMUL R30, R30, UR14 ;  /* 0x0000000e1e1e7c28 */ /* 0x000fe20008000000 */
[----:B------:R-:W-:Y:S01]  /*0bb0*/  BSSY.RECONVERGENT B2, `(.L_x_10) ;  /* 0x0000027000027945 */ /* 0x000fe20003800200 */
[----:B------:R-:W-:Y:S02]  /*0bc0*/  DMUL R36, R10, R28 ;  /* 0x0000001c0a247228 */ /* 0x000fe40000000000 */
[----:B------:R-:W-:-:S04]  /*0bd0*/  DMUL R34, R34, UR14 ;  /* 0x0000000e22227c28 */ /* 0x000fc80008000000 */
[--C-:B--2---:R-:W-:Y:S02]  /*0be0*/  DADD R28, R30, R16.reuse ;  /* 0x000000001e1c7229 */ /* 0x104fe40000000010 */
        /* <DEDUP_REMOVED lines=13> */
[----:B0-----:R-:W-:Y:S05]  /*0cc0*/  @!P2 BRA `(.L_x_11) ;  /* 0x000000000038a947 */ /* 0x001fea0003800000 */
[----:B------:R-:W0:Y:S01]  /*0cd0*/  LDC.64 R36, c[0x0][0x380] ;  /* 0x0000e000ff247b82 */ /* 0x000e220000000a00 */
[----:B------:R-:W-:Y:S01]  /*0ce0*/  DADD R20, R20, 1 ;  /* 0x3ff0000014147429 */ /* 0x000fe20000000000 */
[----:B-1-3--:R-:W-:Y:S01]  /*0cf0*/  IMAD.MOV.U32 R24, RZ, RZ, 0x0 ;  /* 0x00000000ff187424 */ /* 0x00afe200078e00ff */
[----:B------:R-:W-:Y:S01]  /*0d00*/  MOV R25, 0x3ff00000 ;  /* 0x3ff0000000197802 */ /* 0x000fe20000000f00 */
[----:B------:R-:W-:-:S04]  /*0d10*/  DSETP.GEU.AND P0, PT, R32, R18, PT ;  /* 0x000000122000722a */ /* 0x000fc80003f0e000 */
[----:B------:R2:W-:Y:S01]  /*0d20*/  STS.64 [R2], R20 ;  /* 0x0000001402007388 */ /* 0x0005e20000000a00 */
[----:B0-----:R-:W-:-:S05]  /*0d30*/  IMAD.WIDE R36, R39, 0x8, R36 ;  /* 0x0000000827247825 */ /* 0x001fca00078e0224 */
[----:B------:R2:W-:Y:S04]  /*0d40*/  STG.E.64 desc[UR16][R36.64+0x10], R24 ;  /* 0x0000101824007986 */ /* 0x0005e8000c101b10 */
[----:B------:R-:W-:Y:S05]  /*0d50*/  @P0 BRA `(.L_x_12) ;  /* 0x0000000000300947 */ /* 0x000fea0003800000 */
[----:B------:R4:W-:Y:S01]  /*0d60*/  STS.64 [R4], R32 ;  /* 0x0000002004007388 */ /* 0x0009e20000000a00 */
[----:B------:R-:W-:Y:S02]  /*0d70*/  VIADD R7, R9, 0xffffffff ;  /* 0xffffffff09077836 */ /* 0x000fe40000000000 */
[----:B------:R-:W-:Y:S02]  /*0d80*/  IMAD.MOV.U32 R18, RZ, RZ, R32 ;  /* 0x000000ffff127224 */ /* 0x000fe400078e0020 */
[----:B------:R-:W-:Y:S01]  /*0d90*/  IMAD.MOV.U32 R19, RZ, RZ, R33 ;  /* 0x000000ffff137224 */ /* 0x000fe200078e0021 */
[----:B------:R-:W-:Y:S06]  /*0da0*/  BRA `(.L_x_12) ;  /* 0x00000000001c7947 */ /* 0x000fec0003800000 */
.L_x_11:
[----:B------:R-:W-:-:S06]  /*0db0*/  DSETP.GT.AND P0, PT, R32, R30, PT ;  /* 0x0000001e2000722a */ /* 0x000fcc0003f04000 */
[----:B------:R-:W-:-:S06]  /*0dc0*/  DSETP.GEU.OR P0, PT, R24, R32, !P0 ;  /* 0x000000201800722a */ /* 0x000fcc000470e400 */
[----:B------:R-:W-:-:S14]  /*0dd0*/  DSETP.LEU.OR P0, PT, R32, R22, P0 ;  /* 0x000000162000722a */ /* 0x000fdc000070b400 */
[----:B------:R0:W-:Y:S01]  /*0de0*/  @!P0 STS.64 [R5], R32 ;  /* 0x0000002005008388 */ /* 0x0001e20000000a00 */
[----:B------:R-:W-:Y:S01]  /*0df0*/  @!P0 IADD3 R6, PT, PT, R9, -0x1, RZ ;  /* 0xffffffff09068810 */ /* 0x000fe20007ffe0ff */
[----:B------:R-:W-:Y:S02]  /*0e00*/  @!P0 IMAD.MOV.U32 R22, RZ, RZ, R32 ;  /* 0x000000ffff168224 */ /* 0x000fe400078e0020 */
[----:B------:R-:W-:-:S07]  /*0e10*/  @!P0 IMAD.MOV.U32 R23, RZ, RZ, R33 ;  /* 0x000000ffff178224 */ /* 0x000fce00078e0021 */
.L_x_12:
[----:B------:R-:W-:Y:S05]  /*0e20*/  BSYNC.RECONVERGENT B2 ;  /* 0x0000000000027941 */ /* 0x000fea0003800200 */
.L_x_10:
[----:B------:R-:W5:Y:S01]  /*0e30*/  LDG.E.64 R14, desc[UR16][R14.64+0x18] ;  /* 0x000018100e0e7981 */ /* 0x000f62000c1e1b00 */
[----:B------:R-:W-:Y:S01]  /*0e40*/  DMUL R28, R28, UR14 ;  /* 0x0000000e1c1c7c28 */ /* 0x000fe20008000000 */
[----:B------:R-:W-:Y:S01]  /*0e50*/  BSSY.RECONVERGENT B2, `(.L_x_13) ;  /* 0x0000028000027945 */ /* 0x000fe20003800200 */
[----:B-123--:R-:W-:Y:S02]  /*0e60*/  DMUL R24, R10, R16 ;  /* 0x000000100a187228 */ /* 0x00efe40000000000 */
[----:B------:R-:W-:-:S04]  /*0e70*/  DMUL R16, R34, UR14 ;  /* 0x0000000e22107c28 */ /* 0x000fc80008000000 */
[--C-:B-----5:R-:W-:Y:S02]  /*0e80*/  DADD R36, R28, R14.reuse ;  /* 0x000000001c247229 */ /* 0x120fe4000000000e */
[----:B------:R-:W-:Y:S02]  /*0e90*/  DADD R40, R24, R14 ;  /* 0x0000000018287229 */ /* 0x000fe4000000000e */
[----:B------:R-:W-:-:S06]  /*0ea0*/  DSETP.NEU.AND P0, PT, R14, RZ, PT ;  /* 0x000000ff0e00722a */ /* 0x000fcc0003f0d000 */
        /* <DEDUP_REMOVED lines=10> */
[----:B------:R-:W-:-:S06]  /*0f50*/  DSETP.GT.AND P2, PT, R16, UR12, PT ;  /* 0x0000000c10007e2a */ /* 0x000fcc000bf44000 */
[----:B------:R-:W-:-:S08]  /*0f60*/  PLOP3.LUT P0, PT, P2, PT, PT, 0x8, 0x80 ;  /* 0x000000000080781c */ /* 0x000fd0000170e170 */
[----:B-1----:R-:W-:Y:S05]  /*0f70*/  @!P2 BRA `(.L_x_14) ;  /* 0x000000000038a947 */ /* 0x002fea0003800000 */
[----:B------:R-:W1:Y:S01]  /*0f80*/  LDC.64 R24, c[0x0][0x380] ;  /* 0x0000e000ff187b82 */ /* 0x000e620000000a00 */
[----:B------:R-:W-:Y:S01]  /*0f90*/  DADD R20, R20, 1 ;  /* 0x3ff0000014147429 */ /* 0x000fe20000000000 */
[----:B------:R-:W-:Y:S01]  /*0fa0*/  IMAD.MOV.U32 R14, RZ, RZ, 0x0 ;  /* 0x00000000ff0e7424 */ /* 0x000fe200078e00ff */
[----:B------:R-:W-:Y:S01]  /*0fb0*/  MOV R15, 0x3ff00000 ;  /* 0x3ff00000000f7802 */ /* 0x000fe20000000f00 */
[----:B------:R-:W-:-:S04]  /*0fc0*/  DSETP.GEU.AND P2, PT, R30, R18, PT ;  /* 0x000000121e00722a */ /* 0x000fc80003f4e000 */
[----:B------:R2:W-:Y:S01]  /*0fd0*/  STS.64 [R2], R20 ;  /* 0x0000001402007388 */ /* 0x0005e20000000a00 */
[----:B-1----:R-:W-:-:S05]  /*0fe0*/  IMAD.WIDE R24, R39, 0x8, R24 ;  /* 0x0000000827187825 */ /* 0x002fca00078e0218 */
[----:B------:R2:W-:Y:S04]  /*0ff0*/  STG.E.64 desc[UR16][R24.64+0x18], R14 ;  /* 0x0000180e18007986 */ /* 0x0005e8000c101b10 */
[----:B------:R-:W-:Y:S05]  /*1000*/  @P2 BRA `(.L_x_15) ;  /* 0x0000000000302947 */ /* 0x000fea0003800000 */
[----:B------:R3:W-:Y:S01]  /*1010*/  STS.64 [R4], R30 ;  /* 0x0000001e04007388 */ /* 0x0007e20000000a00 */
[----:B------:R-:W-:Y:S02]  /*1020*/  IMAD.MOV.U32 R7, RZ, RZ, R9 ;  /* 0x000000ffff077224 */ /* 0x000fe400078e0009 */
[----:B------:R-:W-:Y:S02]  /*1030*/  IMAD.MOV.U32 R18, RZ, RZ, R30 ;  /* 0x000000ffff127224 */ /* 0x000fe400078e001e */
[----:B------:R-:W-:Y:S01]  /*1040*/  IMAD.MOV.U32 R19, RZ, RZ, R31 ;  /* 0x000000ffff137224 */ /* 0x000fe200078e001f */
[----:B------:R-:W-:Y:S06]  /*1050*/  BRA `(.L_x_15) ;  /* 0x00000000001c7947 */ /* 0x000fec0003800000 */
.L_x_14:
[----:B------:R-:W-:-:S06]  /*1060*/  DSETP.GT.AND P2, PT, R30, R16, PT ;  /* 0x000000101e00722a */ /* 0x000fcc0003f44000 */
[----:B------:R-:W-:-:S06]  /*1070*/  DSETP.GEU.OR P2, PT, R32, R30, !P2 ;  /* 0x0000001e2000722a */ /* 0x000fcc000574e400 */
[----:B------:R-:W-:-:S14]  /*1080*/  DSETP.LEU.OR P2, PT, R30, R22, P2 ;  /* 0x000000161e00722a */ /* 0x000fdc000174b400 */
[----:B------:R1:W-:Y:S01]  /*1090*/  @!P2 STS.64 [R5], R30 ;  /* 0x0000001e0500a388 */ /* 0x0003e20000000a00 */
[----:B------:R-:W-:Y:S01]  /*10a0*/  @!P2 MOV R22, R30 ;  /* 0x0000001e0016a202 */ /* 0x000fe20000000f00 */
[----:B------:R-:W-:Y:S02]  /*10b0*/  @!P2 IMAD.MOV.U32 R23, RZ, RZ, R31 ;  /* 0x000000ffff17a224 */ /* 0x000fe400078e001f */
[----:B------:R-:W-:-:S07]  /*10c0*/  @!P2 IMAD.MOV.U32 R6, RZ, RZ, R9 ;  /* 0x000000ffff06a224 */ /* 0x000fce00078e0009 */
.L_x_15:
[----:B------:R-:W-:Y:S05]  /*10d0*/  BSYNC.RECONVERGENT B2 ;  /* 0x0000000000027941 */ /* 0x000fea0003800200 */
.L_x_13:
[----:B------:R-:W-:Y:S01]  /*10e0*/  VIADD R9, R9, 0x4 ;  /* 0x0000000409097836 */ /* 0x000fe20000000000 */
[----:B------:R-:W-:Y:S06]  /*10f0*/  @P1 BRA `(.L_x_16) ;  /* 0xfffffff400381947 */ /* 0x000fec000383ffff */
[----:B------:R-:W-:Y:S05]  /*1100*/  BSYNC.RECONVERGENT B0 ;  /* 0x0000000000007941 */ /* 0x000fea0003800200 */
.L_x_3:
[----:B0---4-:R-:W-:Y:S01]  /*1110*/  IADD3 R33, PT, PT, R9, -0x2, RZ ;  /* 0xfffffffe09217810 */ /* 0x011fe20007ffe0ff */
[----:B------:R-:W-:-:S07]  /*1120*/  IMAD.MOV.U32 R9, RZ, RZ, R6 ;  /* 0x000000ffff097224 */ /* 0x000fce00078e0006 */
.L_x_2:
[----:B------:R-:W-:Y:S05]  /*1130*/  BSYNC.RECONVERGENT B1 ;  /* 0x0000000000017941 */ /* 0x000fea0003800200 */
.L_x_1:
[----:B------:R-:W-:Y:S01]  /*1140*/  ISETP.NE.AND P1, PT, R8, RZ, PT ;  /* 0x000000ff0800720c */ /* 0x000fe20003f25270 */
[----:B------:R-:W-:-:S12]  /*1150*/  BSSY.RECONVERGENT B0, `(.L_x_17) ;  /* 0x000003d000007945 */ /* 0x000fd80003800200 */
[----:B------:R-:W-:Y:S05]  /*1160*/  @!P1 BRA `(.L_x_18) ;  /* 0x0000000000ec9947 */ /* 0x000fea0003800000 */
[----:B------:R-:W-:Y:S02]  /*1170*/  IMAD.MOV R8, RZ, RZ, -R8 ;  /* 0x000000ffff087224 */ /* 0x000fe400078e0a08 */
[----:B------:R-:W-:-:S07]  /*1180*/  IMAD.MOV.U32 R9, RZ, RZ, R6 ;  /* 0x000000ffff097224 */ /* 0x000fce00078e0006 */
.L_x_22:
[----:B0-----:R-:W0:Y:S02]  /*1190*/  LDC.64 R40, c[0x0][0x3a8] ;  /* 0x0000ea00ff287b82 */ /* 0x001e240000000a00 */
[----:B0-----:R-:W-:-:S05]  /*11a0*/  IMAD.WIDE R40, R33, 0x8, R40 ;  /* 0x0000000821287825 */ /* 0x001fca00078e0228 */
[----:B-12---:R-:W2:Y:S01]  /*11b0*/  LDG.E.64 R14, desc[UR16][R40.64] ;  /* 0x00000010280e7981 */ /* 0x006ea2000c1e1b00 */
[----:B------:R-:W-:Y:S01]  /*11c0*/  DMUL R34, R34, UR14 ;  /* 0x0000000e22227c28 */ /* 0x000fe20008000000 */
[----:B------:R-:W-:Y:S01]  /*11d0*/  IADD3 R8, PT, PT, R8, 0x1, RZ ;  /* 0x0000000108087810 */ /* 0x000fe20007ffe0ff */
[----:B------:R-:W-:Y:S01]  /*11e0*/  DMUL R28, R10, R28 ;  /* 0x0000001c0a1c7228 */ /* 0x000fe20000000000 */
[----:B------:R-:W-:Y:S01]  /*11f0*/  BSSY.RECONVERGENT B1, `(.L_x_19) ;  /* 0x0000030000017945 */ /* 0x000fe20003800200 */
[----:B------:R-:W-:Y:S01]  /*1200*/  DMUL R36, R36, UR14 ;  /* 0x0000000e24247c28 */ /* 0x000fe20008000000 */
[----:B------:R-:W-:-:S07]  /*1210*/  ISETP.NE.AND P2, PT, R8, RZ, PT ;  /* 0x000000ff0800720c */ /* 0x000fce0003f45270 */
[----:B------:R-:W-:-:S10]  /*1220*/  DADD R26, R36, UR12 ;  /* 0x0000000c241a7e29 */ /* 0x000fd40008000000 */
[----:B------:R-:W-:Y:S01]  /*1230*/  FSEL R36, R36, R26, P0 ;  /* 0x0000001a24247208 */ /* 0x000fe20000000000 */
[----:B------:R-:W-:Y:S01]  /*1240*/  IMAD.MOV.U32 R26, RZ, RZ, R30 ;  /* 0x000000ffff1a7224 */ /* 0x000fe200078e001e */
[----:B------:R-:W-:Y:S01]  /*1250*/  FSEL R37, R37, R27, P0 ;  /* 0x0000001b25257208 */ /* 0x000fe20000000000 */
[----:B------:R-:W-:Y:S01]  /*1260*/  IMAD.MOV.U32 R27, RZ, RZ, R31 ;  /* 0x000000ffff1b7224 */ /* 0x000fe200078e001f */
[----:B-1-3--:R-:W-:Y:S01]  /*1270*/  MOV R31, R17 ;  /* 0x00000011001f7202 */ /* 0x00afe20000000f00 */
[----:B------:R-:W-:Y:S01]  /*1280*/  IMAD.MOV.U32 R30, RZ, RZ, R16 ;  /* 0x000000ffff1e7224 */ /* 0x000fe200078e0010 */
[--C-:B--2---:R-:W-:Y:S02]  /*1290*/  DADD R38, R34, R14.reuse ;  /* 0x0000000022267229 */ /* 0x104fe4000000000e */
[----:B------:R-:W-:Y:S02]  /*12a0*/  DADD R24, R28, R14 ;  /* 0x000000001c187229 */ /* 0x000fe4000000000e */
[----:B------:R-:W-:Y:S01]  /*12b0*/  DSETP.NEU.AND P1, PT, R14, RZ, PT ;  /* 0x000000ff0e00722a */ /* 0x000fe20003f2d000 */
[----:B------:R-:W0:Y:S05]  /*12c0*/  LDC.64 R14, c[0x0][0x388] ;  /* 0x0000e200ff0e7b82 */ /* 0x000e2a0000000a00 */
[----:B------:R-:W-:-:S02]  /*12d0*/  FSEL R34, R38, R34, P1 ;  /* 0x0000002226227208 */ /* 0x000fc40000800000 */
[----:B------:R-:W-:Y:S02]  /*12e0*/  FSEL R35, R39, R35, P1 ;  /* 0x0000002327237208 */ /* 0x000fe40000800000 */
[----:B------:R-:W-:Y:S02]  /*12f0*/  FSEL R28, R24, R28, P1 ;  /* 0x0000001c181c7208 */ /* 0x000fe40000800000 */
[----:B------:R-:W-:-:S06]  /*1300*/  FSEL R29, R25, R29, P1 ;  /* 0x0000001d191d7208 */ /* 0x000fcc0000800000 */
[----:B------:R-:W-:-:S08]  /*1310*/  DADD R24, R34, -R28 ;  /* 0x0000000022187229 */ /* 0x000fd0000000081c */
[----:B------:R-:W-:Y:S01]  /*1320*/  DADD R24, R24, -R36 ;  /* 0x0000000018187229 */ /* 0x000fe20000000824 */
[----:B0-----:R-:W-:-:S06]  /*1330*/  IMAD.WIDE R14, R33, 0x8, R14 ;  /* 0x00000008210e7825 */ /* 0x001fcc00078e020e */
[----:B------:R0:W-:Y:S01]  /*1340*/  STG.E.64 desc[UR16][R14.64], R24 ;  /* 0x000000180e007986 */ /* 0x0001e2000c101b10 */
[----:B------:R-:W-:Y:S02]  /*1350*/  DSETP.GT.AND P1, PT, R24, UR12, PT ;  /* 0x0000000c18007e2a */ /* 0x000fe4000bf24000 */
[----:B------:R-:W-:Y:S02]  /*1360*/  IMAD.MOV.U32 R16, RZ, RZ, R24 ;  /* 0x000000ffff107224 */ /* 0x000fe400078e0018 */
[----:B------:R-:W-:Y:S02]  /*1370*/  IMAD.MOV.U32 R17, RZ, RZ, R25 ;  /* 0x000000ffff117224 */ /* 0x000fe400078e0019 */
[----:B------:R-:W-:-:S08]  /*1380*/  PLOP3.LUT P0, PT, P1, PT, PT, 0x8, 0x80 ;  /* 0x000000000080781c */ /* 0x000fd00000f0e170 */
[----:B0-----:R-:W-:Y:S05]  /*1390*/  @!P1 BRA `(.L_x_20) ;  /* 0x0000000000389947 */ /* 0x001fea0003800000 */
[----:B------:R-:W0:Y:S01]  /*13a0*/  LDC.64 R14, c[0x0][0x380] ;  /* 0x0000e000ff0e7b82 */ /* 0x000e220000000a00 */
[----:B------:R-:W-:Y:S01]  /*13b0*/  DADD R20, R20, 1 ;  /* 0x3ff0000014147429 */ /* 0x000fe20000000000 */
[----:B------:R-:W-:Y:S01]  /*13c0*/  IMAD.MOV.U32 R24, RZ, RZ, 0x0 ;  /* 0x00000000ff187424 */ /* 0x000fe200078e00ff */
        /* <DEDUP_REMOVED lines=11> */
.L_x_20:
[----:B------:R-:W-:-:S06]  /*1480*/  DSETP.GT.AND P1, PT, R30, R22, PT ;  /* 0x000000161e00722a */ /* 0x000fcc0003f24000 */
[----:B------:R-:W-:-:S06]  /*1490*/  DSETP.LEU.OR P1, PT, R30, R16, !P1 ;  /* 0x000000101e00722a */ /* 0x000fcc0004f2b400 */
[----:B------:R-:W-:-:S14]  /*14a0*/  DSETP.GEU.OR P1, PT, R26, R30, P1 ;  /* 0x0000001e1a00722a */ /* 0x000fdc0000f2e400 */
[----:B------:R0:W-:Y:S01]  /*14b0*/  @!P1 STS.64 [R5], R30 ;  /* 0x0000001e05009388 */ /* 0x0001e20000000a00 */
[----:B------:R-:W-:Y:S01]  /*14c0*/  @!P1 IADD3 R9, PT, PT, R33, -0x1, RZ ;  /* 0xffffffff21099810 */ /* 0x000fe20007ffe0ff */
[----:B------:R-:W-:Y:S02]  /*14d0*/  @!P1 IMAD.MOV.U32 R22, RZ, RZ, R30 ;  /* 0x000000ffff169224 */ /* 0x000fe400078e001e */
[----:B------:R-:W-:-:S07]  /*14e0*/  @!P1 IMAD.MOV.U32 R23, RZ, RZ, R31 ;  /* 0x000000ffff179224 */ /* 0x000fce00078e001f */
.L_x_21:
[----:B------:R-:W-:Y:S05]  /*14f0*/  BSYNC.RECONVERGENT B1 ;  /* 0x0000000000017941 */ /* 0x000fea0003800200 */
.L_x_19:
[----:B------:R-:W-:Y:S01]  /*1500*/  VIADD R33, R33, 0x1 ;  /* 0x0000000121217836 */ /* 0x000fe20000000000 */
[----:B------:R-:W-:Y:S06]  /*1510*/  @P2 BRA `(.L_x_22) ;  /* 0xfffffffc001c2947 */ /* 0x000fec000383ffff */
.L_x_18:
[----:B------:R-:W-:Y:S05]  /*1520*/  BSYNC.RECONVERGENT B0 ;  /* 0x0000000000007941 */ /* 0x000fea0003800200 */
.L_x_17:
[----:B01----:R-:W0:Y:S01]  /*1530*/  S2R R5, SR_TID.X ;  /* 0x0000000000057919 */ /* 0x003e220000002100 */
[----:B------:R-:W1:Y:S01]  /*1540*/  S2UR UR5, SR_CgaCtaId ;  /* 0x00000000000579c3 */ /* 0x000e620000008800 */
[----:B------:R-:W-:Y:S01]  /*1550*/  UMOV UR4, 0x400 ;  /* 0x0000040000047882 */ /* 0x000fe20000000000 */
[----:B------:R-:W-:Y:S01]  /*1560*/  UMOV UR6, 0x400 ;  /* 0x0000040000067882 */ /* 0x000fe20000000000 */
[----:B--2---:R-:W2:Y:S01]  /*1570*/  S2R R2, SR_TID.X ;  /* 0x0000000000027919 */ /* 0x004ea20000002100 */
[----:B------:R-:W-:Y:S01]  /*1580*/  UIADD3 UR4, UPT, UPT, UR4, 0x1028, URZ ;  /* 0x0000102804047890 */ /* 0x000fe2000fffe0ff */
[----:B------:R-:W-:Y:S01]  /*1590*/  MOV R6, R7 ;  /* 0x0000000700067202 */ /* 0x000fe20000000f00 */
[----:B------:R-:W-:Y:S02]  /*15a0*/  UIADD3 UR8, UPT, UPT, UR6, 0x828, URZ ;  /* 0x0000082806087890 */ /* 0x000fe4000fffe0ff */
[----:B------:R-:W4:Y:S01]  /*15b0*/  S2UR UR7, SR_CgaCtaId ;  /* 0x00000000000779c3 */ /* 0x000f220000008800 */
[----:B------:R-:W-:-:S02]  /*15c0*/  UIADD3 UR6, UPT, UPT, UR6, 0x28, URZ ;  /* 0x0000002806067890 */ /* 0x000fc4000fffe0ff */
[----:B-1----:R-:W-:-:S06]  /*15d0*/  ULEA UR4, UR5, UR4, 0x18 ;  /* 0x0000000405047291 */ /* 0x002fcc000f8ec0ff */
[----:B0-----:R-:W-:Y:S01]  /*15e0*/  LEA R5, R5, UR4, 0x3 ;  /* 0x0000000405057c11 */ /* 0x001fe2000f8e18ff */
[----:B----4-:R-:W-:Y:S02]  /*15f0*/  ULEA UR8, UR7, UR8, 0x18 ;  /* 0x0000000807087291 */ /* 0x010fe4000f8ec0ff */
[----:B------:R-:W-:Y:S02]  /*1600*/  ULEA UR6, UR7, UR6, 0x18 ;  /* 0x0000000607067291 */ /* 0x000fe4000f8ec0ff */
[----:B------:R0:W-:Y:S02]  /*1610*/  STS.64 [R5], R16 ;  /* 0x0000001005007388 */ /* 0x0001e40000000a00 */
[C---:B--2---:R-:W-:Y:S02]  /*1620*/  LEA R11, R2.reuse, UR8, 0x3 ;  /* 0x00000008020b7c11 */ /* 0x044fe4000f8e18ff */
[----:B------:R-:W-:-:S03]  /*1630*/  LEA R15, R2, UR6, 0x3 ;  /* 0x00000006020f7c11 */ /* 0x000fc6000f8e18ff */
[----:B------:R0:W-:Y:S04]  /*1640*/  STS.64 [R11], R16 ;  /* 0x000000100b007388 */ /* 0x0001e80000000a00 */
[----:B------:R0:W-:Y:S02]  /*1650*/  STS.64 [R15], R30 ;  /* 0x0000001e0f007388 */ /* 0x0001e40000000a00 */
.L_x_0:
[----:B0--3--:R-:W0:Y:S02]  /*1660*/  LDC.64 R4, c[0x0][0x3a0] ;  /* 0x0000e800ff047b82 */ /* 0x009e240000000a00 */
[----:B0-----:R-:W-:-:S06]  /*1670*/  IMAD.WIDE R4, R0, 0x4, R4 ;  /* 0x0000000400047825 */ /* 0x001fcc00078e0204 */
[----:B------:R-:W2:Y:S01]  /*1680*/  LDG.E R4, desc[UR16][R4.64] ;  /* 0x0000001004047981 */ /* 0x000ea2000c1e1900 */
[----:B------:R-:W-:-:S04]  /*1690*/  IMAD R2, R0, UR10, RZ ;  /* 0x0000000a00027c24 */ /* 0x000fc8000f8e02ff */
[----:B------:R-:W-:Y:S01]  /*16a0*/  VIADD R10, R2, UR10 ;  /* 0x0000000a020a7c36 */ /* 0x000fe20008000000 */
[----:B--2---:R-:W-:-:S13]  /*16b0*/  ISETP.NE.AND P0, PT, R4, 0x1, PT ;  /* 0x000000010400780c */ /* 0x004fda0003f05270 */
[----:B------:R-:W-:Y:S05]  /*16c0*/  @P0 BRA `(.L_x_23) ;  /* 0x0000000000380947 */ /* 0x000fea0003800000 */
[----:B------:R-:W0:Y:S02]  /*16d0*/  I2F.F64 R2, R3 ;  /* 0x0000000300027312 */ /* 0x000e240000201c00 */
[----:B0-----:R-:W-:-:S14]  /*16e0*/  DSETP.GEU.AND P0, PT, R20, R2, PT ;  /* 0x000000021400722a */ /* 0x001fdc0003f0e000 */
[----:B------:R-:W-:Y:S05]  /*16f0*/  @P0 EXIT ;  /* 0x000000000000094d */ /* 0x000fea0003800000 */
[----:B------:R-:W0:Y:S01]  /*1700*/  LDC.64 R2, c[0x0][0x398] ;  /* 0x0000e600ff027b82 */ /* 0x000e220000000a00 */
[----:B------:R-:W-:Y:S01]  /*1710*/  IADD3 R9, PT, PT, R9, UR10, -R10 ;  /* 0x0000000a09097c10 */ /* 0x000fe2000fffe80a */
[----:B------:R-:W-:Y:S02]  /*1720*/  IMAD.MOV.U32 R6, RZ, RZ, 0x0 ;  /* 0x00000000ff067424 */ /* 0x000fe400078e00ff */
[----:B------:R-:W-:Y:S01]  /*1730*/  IMAD.MOV.U32 R7, RZ, RZ, 0x3ff00000 ;  /* 0x3ff00000ff077424 */ /* 0x000fe200078e00ff */
[----:B------:R-:W-:-:S03]  /*1740*/  IADD3 R9, PT, PT, R9, 0x1, RZ ;  /* 0x0000000109097810 */ /* 0x000fc60007ffe0ff */
[----:B------:R-:W1:Y:S01]  /*1750*/  LDC.64 R4, c[0x0][0x390] ;  /* 0x0000e400ff047b82 */ /* 0x000e620000000a00 */
[----:B0-----:R-:W-:-:S05]  /*1760*/  IMAD.WIDE R2, R0, 0x8, R2 ;  /* 0x0000000800027825 */ /* 0x001fca00078e0202 */
[----:B------:R-:W-:Y:S01]  /*1770*/  STG.E.64 desc[UR16][R2.64], R6 ;  /* 0x0000000602007986 */ /* 0x000fe2000c101b10 */
[----:B-1----:R-:W-:-:S05]  /*1780*/  IMAD.WIDE R4, R0, 0x4, R4 ;  /* 0x0000000400047825 */ /* 0x002fca00078e0204 */
[----:B------:R-:W-:Y:S01]  /*1790*/  STG.E desc[UR16][R4.64], R9 ;  /* 0x0000000904007986 */ /* 0x000fe2000c101910 */
[----:B------:R-:W-:Y:S05]  /*17a0*/  EXIT ;  /* 0x000000000000794d */ /* 0x000fea0003800000 */
.L_x_23:
[----:B------:R-:W-:-:S14]  /*17b0*/  DSETP.GT.AND P0, PT, R20, RZ, PT ;  /* 0x000000ff1400722a */ /* 0x000fdc0003f04000 */
[----:B------:R-:W-:Y:S05]  /*17c0*/  @!P0 BRA `(.L_x_24) ;  /* 0x00000000002c8947 */ /* 0x000fea0003800000 */
[----:B------:R-:W0:Y:S01]  /*17d0*/  LDC.64 R2, c[0x0][0x398] ;  /* 0x0000e600ff027b82 */ /* 0x000e220000000a00 */
[----:B------:R-:W-:-:S05]  /*17e0*/  IADD3 R6, PT, PT, R6, UR10, -R10 ;  /* 0x0000000a06067c10 */ /* 0x000fca000fffe80a */
[----:B------:R-:W-:Y:S02]  /*17f0*/  VIADD R7, R6, 0x1 ;  /* 0x0000000106077836 */ /* 0x000fe40000000000 */
[----:B------:R-:W1:Y:S01]  /*1800*/  LDC.64 R8, c[0x0][0x390] ;  /* 0x0000e400ff087b82 */ /* 0x000e620000000a00 */
[----:B0-----:R-:W-:-:S04]  /*1810*/  IMAD.WIDE R4, R0, 0x8, R2 ;  /* 0x0000000800047825 */ /* 0x001fc800078e0202 */
[----:B------:R-:W-:Y:S02]  /*1820*/  IMAD.MOV.U32 R2, RZ, RZ, 0x0 ;  /* 0x00000000ff027424 */ /* 0x000fe400078e00ff */
[----:B------:R-:W-:Y:S02]  /*1830*/  IMAD.MOV.U32 R3, RZ, RZ, -0x40100000 ;  /* 0xbff00000ff037424 */ /* 0x000fe400078e00ff */
[----:B-1----:R-:W-:-:S03]  /*1840*/  IMAD.WIDE R8, R0, 0x4, R8 ;  /* 0x0000000400087825 */ /* 0x002fc600078e0208 */
[----:B------:R-:W-:Y:S04]  /*1850*/  STG.E.64 desc[UR16][R4.64], R2 ;  /* 0x0000000204007986 */ /* 0x000fe8000c101b10 */
[----:B------:R-:W-:Y:S01]  /*1860*/  STG.E desc[UR16][R8.64], R7 ;  /* 0x0000000708007986 */ /* 0x000fe2000c101910 */
[----:B------:R-:W-:Y:S05]  /*1870*/  EXIT ;  /* 0x000000000000794d */ /* 0x000fea0003800000 */
.L_x_24:
[----:B------:R-:W-:-:S14]  /*1880*/  DSETP.GT.AND P0, PT, R22, R12, PT ;  /* 0x0000000c1600722a */ /* 0x000fdc0003f04000 */
[----:B------:R-:W-:Y:S05]  /*1890*/  @!P0 EXIT ;  /* 0x000000000000894d */ /* 0x000fea0003800000 */
[----:B------:R-:W0:Y:S01]  /*18a0*/  LDC.64 R4, c[0x0][0x390] ;  /* 0x0000e400ff047b82 */ /* 0x000e220000000a00 */
[----:B------:R-:W-:-:S05]  /*18b0*/  IADD3 R9, PT, PT, R9, UR10, -R10 ;  /* 0x0000000a09097c10 */ /* 0x000fca000fffe80a */
[----:B------:R-:W-:Y:S02]  /*18c0*/  VIADD R9, R9, 0x1 ;  /* 0x0000000109097836 */ /* 0x000fe40000000000 */
[----:B------:R-:W1:Y:S01]  /*18d0*/  LDC.64 R2, c[0x0][0x398] ;  /* 0x0000e600ff027b82 */ /* 0x000e620000000a00 */
[----:B0-----:R-:W-:Y:S01]  /*18e0*/  IMAD.WIDE R6, R0, 0x4, R4 ;  /* 0x0000000400067825 */ /* 0x001fe200078e0204 */
[----:B------:R-:W-:-:S03]  /*18f0*/  MOV R4, 0x0 ;  /* 0x0000000000047802 */ /* 0x000fc60000000f00 */
[----:B------:R-:W-:Y:S02]  /*1900*/  IMAD.MOV.U32 R5, RZ, RZ, -0x40100000 ;  /* 0xbff00000ff057424 */ /* 0x000fe400078e00ff */
[----:B-1----:R-:W-:-:S05]  /*1910*/  IMAD.WIDE R2, R0, 0x8, R2 ;  /* 0x0000000800027825 */ /* 0x002fca00078e0202 */
[----:B------:R-:W-:Y:S04]  /*1920*/  STG.E.64 desc[UR16][R2.64], R4 ;  /* 0x0000000402007986 */ /* 0x000fe8000c101b10 */
[----:B------:R-:W-:Y:S01]  /*1930*/  STG.E desc[UR16][R6.64], R9 ;  /* 0x0000000906007986 */ /* 0x000fe2000c101910 */
[----:B------:R-:W-:Y:S05]  /*1940*/  EXIT ;  /* 0x000000000000794d */ /* 0x000fea0003800000 */
.L_x_25:
[----:B------:R-:W-:-:S00]  /*1950*/  BRA `(.L_x_25) ;  /* 0xfffffffc00fc7947 */ /* 0x000fc0000383ffff */
[----:B------:R-:W-:-:S00]  /*1960*/  NOP ;  /* 0x0000000000007918 */ /* 0x000fc00000000000 */
        /* <DEDUP_REMOVED lines=9> */
.L_x_26:


//--------------------- .nv.shared._Z24t_v_alter_classificationPdS_PiS_PKiPKdS2_S4_ --------------------------
	.section	.nv.shared._Z24t_v_alter_classificationPdS_PiS_PKiPKdS2_S4_,"aw",@nobits
	.sectionflags	@""
	.align	8
.nv.shared._Z24t_v_alter_classificationPdS_PiS_PKiPKdS2_S4_:
	.zero		13352


//--------------------- .nv.shared.reserved.0     --------------------------
	.section	.nv.shared.reserved.0,"aw",@nobits
	.weak		__nv_reservedSMEM_offset_0_alias
	.size		__nv_reservedSMEM_offset_0_alias, 0, 64
	.other		__nv_reservedSMEM_offset_0_alias,@"STO_CUDA_RESERVED_SHARED STV_DEFAULT"
__nv_reservedSMEM_offset_0_alias:
	.zero		0
	.zero		64


//--------------------- .nv.constant0._Z24t_v_alter_classificationPdS_PiS_PKiPKdS2_S4_ --------------------------
	.section	.nv.constant0._Z24t_v_alter_classificationPdS_PiS_PKiPKdS2_S4_,"a",@progbits
	.sectionflags	@""
	.align	4
.nv.constant0._Z24t_v_alter_classificationPdS_PiS_PKiPKdS2_S4_:
	.zero		960


//--------------------- SYMBOLS --------------------------

	.type		.nv.reservedSmem.offset0,@object
	.size		.nv.reservedSmem.offset0,0x4
	.type		.nv.reservedSmem.cap,@object
	.size		.nv.reservedSmem.cap,0x4
